	.target	sm_90a

	.elftype	@"ET_EXEC"


//--------------------- .note.nv.tkinfo           --------------------------
	.section	.note.nv.tkinfo,"",@"SHT_NOTE"
	.sectionflags	@"SHF_NOTE_NV_TKINFO"
	.tkinfo
        /*0018*/ 	.word	0x00000002
        /*0030*/ 	.string	""
        /*0030*/ 	.string	"ptxas"
        /*0030*/ 	.string	"Cuda compilation tools, release 13.0, V13.0.88"
        /*0030*/ 	.string	"Build cuda_13.0.r13.0/compiler.36424714_0"
        /*0030*/ 	.string	"-arch sm_90a -m 64 "



//--------------------- .note.nv.cuinfo           --------------------------
	.section	.note.nv.cuinfo,"",@"SHT_NOTE"
	.sectionflags	@"SHF_NOTE_NV_CUINFO"
        /*0018*/ 	.short	0x0002
        /*001a*/ 	.short	0x005a
        /*001c*/ 	.short	0x0082
	.zero		2


//--------------------- .nv.info                  --------------------------
	.section	.nv.info,"",@"SHT_CUDA_INFO"
	.align	4


	//----- nvinfo : EIATTR_REGCOUNT
	.align		4
        /*0000*/ 	.byte	0x04, 0x2f
        /*0002*/ 	.short	(.L_15 - .L_14)
	.align		4
.L_14:
        /*0004*/ 	.word	index@(_ZN7cutlass13device_kernelINS_4gemm6kernel13GemmUniversalIN4cute5tupleIJiiiiEEENS1_10collective13CollectiveMmaINS1_34MainloopSm90TmaGmmaWarpSpecializedILi17ENS5_IJNS4_1CILi2EEENSA_ILi1EEESC_EEENS1_35KernelTmaWarpSpecializedCooperativeEEENS5_IJNSA_ILi384EEENSA_ILi32EEESH_EEEaNS5_IJlSC_lEEEaSJ_NS4_8TiledMMAINS4_8MMA_AtomIJNS4_4SM904GMMA26MMA_64x32x32_S32S8S8_SS_TNEEEENS4_6LayoutISD_NS5_IJSC_NSA_ILi0EEESR_EEEEENS5_IJNS4_10UnderscoreESU_SU_EEEEENS4_13SM90_TMA_LOADENS4_14ComposedLayoutINS4_7SwizzleILi1ELi4ELi3EEENS4_18smem_ptr_flag_bitsILi8EEENSQ_INS5_IJNSA_ILi8EEESH_EEENS5_IJSH_SC_EEEEEEEvNS4_8identityENS4_23SM90_TMA_LOAD_MULTICASTES17_vS18_EENS_8epilogue10collective6detail29Sm90TmaWarpSpecializedAdapterINS1C_15DefaultEpilogueIaSJ_SJ_NS1B_6thread17LinearCombinationIaLi1EiiLNS1G_9ScaleType4KindE0ELNS_15FloatRoundStyleE2EaEENS1_15EpilogueDefaultEEEEEvvEEEEvNT_6ParamsE)
        /*0008*/ 	.word	0x000000a8


	//----- nvinfo : EIATTR_FRAME_SIZE
	.align		4
.L_15:
        /*000c*/ 	.byte	0x04, 0x11
        /*000e*/ 	.short	(.L_17 - .L_16)
	.align		4
.L_16:
        /*0010*/ 	.word	index@(_ZN7cutlass13device_kernelINS_4gemm6kernel13GemmUniversalIN4cute5tupleIJiiiiEEENS1_10collective13CollectiveMmaINS1_34MainloopSm90TmaGmmaWarpSpecializedILi17ENS5_IJNS4_1CILi2EEENSA_ILi1EEESC_EEENS1_35KernelTmaWarpSpecializedCooperativeEEENS5_IJNSA_ILi384EEENSA_ILi32EEESH_EEEaNS5_IJlSC_lEEEaSJ_NS4_8TiledMMAINS4_8MMA_AtomIJNS4_4SM904GMMA26MMA_64x32x32_S32S8S8_SS_TNEEEENS4_6LayoutISD_NS5_IJSC_NSA_ILi0EEESR_EEEEENS5_IJNS4_10UnderscoreESU_SU_EEEEENS4_13SM90_TMA_LOADENS4_14ComposedLayoutINS4_7SwizzleILi1ELi4ELi3EEENS4_18smem_ptr_flag_bitsILi8EEENSQ_INS5_IJNSA_ILi8EEESH_EEENS5_IJSH_SC_EEEEEEEvNS4_8identityENS4_23SM90_TMA_LOAD_MULTICASTES17_vS18_EENS_8epilogue10collective6detail29Sm90TmaWarpSpecializedAdapterINS1C_15DefaultEpilogueIaSJ_SJ_NS1B_6thread17LinearCombinationIaLi1EiiLNS1G_9ScaleType4KindE0ELNS_15FloatRoundStyleE2EaEENS1_15EpilogueDefaultEEEEEvvEEEEvNT_6ParamsE)
        /*0014*/ 	.word	0x00000000


	//----- nvinfo : EIATTR_MIN_STACK_SIZE
	.align		4
.L_17:
        /*0018*/ 	.byte	0x04, 0x12
        /*001a*/ 	.short	(.L_19 - .L_18)
	.align		4
.L_18:
        /*001c*/ 	.word	index@(_ZN7cutlass13device_kernelINS_4gemm6kernel13GemmUniversalIN4cute5tupleIJiiiiEEENS1_10collective13CollectiveMmaINS1_34MainloopSm90TmaGmmaWarpSpecializedILi17ENS5_IJNS4_1CILi2EEENSA_ILi1EEESC_EEENS1_35KernelTmaWarpSpecializedCooperativeEEENS5_IJNSA_ILi384EEENSA_ILi32EEESH_EEEaNS5_IJlSC_lEEEaSJ_NS4_8TiledMMAINS4_8MMA_AtomIJNS4_4SM904GMMA26MMA_64x32x32_S32S8S8_SS_TNEEEENS4_6LayoutISD_NS5_IJSC_NSA_ILi0EEESR_EEEEENS5_IJNS4_10UnderscoreESU_SU_EEEEENS4_13SM90_TMA_LOADENS4_14ComposedLayoutINS4_7SwizzleILi1ELi4ELi3EEENS4_18smem_ptr_flag_bitsILi8EEENSQ_INS5_IJNSA_ILi8EEESH_EEENS5_IJSH_SC_EEEEEEEvNS4_8identityENS4_23SM90_TMA_LOAD_MULTICASTES17_vS18_EENS_8epilogue10collective6detail29Sm90TmaWarpSpecializedAdapterINS1C_15DefaultEpilogueIaSJ_SJ_NS1B_6thread17LinearCombinationIaLi1EiiLNS1G_9ScaleType4KindE0ELNS_15FloatRoundStyleE2EaEENS1_15EpilogueDefaultEEEEEvvEEEEvNT_6ParamsE)
        /*0020*/ 	.word	0x00000000
.L_19:


//--------------------- .nv.compat                --------------------------
	.section	.nv.compat,"",@"SHT_CUDA_COMPAT_INFO"
	.align	4
        /*0000*/ 	.byte	0x02, 0x09, 0x01, 0x00, 0x02, 0x02, 0x04, 0x00, 0x02, 0x05, 0x05, 0x00, 0x03, 0x07, 0x01, 0x01
        /*0010*/ 	.byte	0x02, 0x03, 0x01, 0x00, 0x02, 0x06, 0x01, 0x00, 0x04, 0x0b, 0x08, 0x00, 0x00, 0x00, 0x00, 0x00
        /*0020*/ 	.byte	0x00, 0x00, 0x00, 0x00


//--------------------- .nv.info._ZN7cutlass13device_kernelINS_4gemm6kernel13GemmUniversalIN4cute5tupleIJiiiiEEENS1_10collective13CollectiveMmaINS1_34MainloopSm90TmaGmmaWarpSpecializedILi17ENS5_IJNS4_1CILi2EEENSA_ILi1EEESC_EEENS1_35KernelTmaWarpSpecializedCooperativeEEENS5_IJNSA_ILi384EEENSA_ILi32EEESH_EEEaNS5_IJlSC_lEEEaSJ_NS4_8TiledMMAINS4_8MMA_AtomIJNS4_4SM904GMMA26MMA_64x32x32_S32S8S8_SS_TNEEEENS4_6LayoutISD_NS5_IJSC_NSA_ILi0EEESR_EEEEENS5_IJNS4_10UnderscoreESU_SU_EEEEENS4_13SM90_TMA_LOADENS4_14ComposedLayoutINS4_7SwizzleILi1ELi4ELi3EEENS4_18smem_ptr_flag_bitsILi8EEENSQ_INS5_IJNSA_ILi8EEESH_EEENS5_IJSH_SC_EEEEEEEvNS4_8identityENS4_23SM90_TMA_LOAD_MULTICASTES17_vS18_EENS_8epilogue10collective6detail29Sm90TmaWarpSpecializedAdapterINS1C_15DefaultEpilogueIaSJ_SJ_NS1B_6thread17LinearCombinationIaLi1EiiLNS1G_9ScaleType4KindE0ELNS_15FloatRoundStyleE2EaEENS1_15EpilogueDefaultEEEEEvvEEEEvNT_6ParamsE --------------------------
	.section	.nv.info._ZN7cutlass13device_kernelINS_4gemm6kernel13GemmUniversalIN4cute5tupleIJiiiiEEENS1_10collective13CollectiveMmaINS1_34MainloopSm90TmaGmmaWarpSpecializedILi17ENS5_IJNS4_1CILi2EEENSA_ILi1EEESC_EEENS1_35KernelTmaWarpSpecializedCooperativeEEENS5_IJNSA_ILi384EEENSA_ILi32EEESH_EEEaNS5_IJlSC_lEEEaSJ_NS4_8TiledMMAINS4_8MMA_AtomIJNS4_4SM904GMMA26MMA_64x32x32_S32S8S8_SS_TNEEEENS4_6LayoutISD_NS5_IJSC_NSA_ILi0EEESR_EEEEENS5_IJNS4_10UnderscoreESU_SU_EEEEENS4_13SM90_TMA_LOADENS4_14ComposedLayoutINS4_7SwizzleILi1ELi4ELi3EEENS4_18smem_ptr_flag_bitsILi8EEENSQ_INS5_IJNSA_ILi8EEESH_EEENS5_IJSH_SC_EEEEEEEvNS4_8identityENS4_23SM90_TMA_LOAD_MULTICASTES17_vS18_EENS_8epilogue10collective6detail29Sm90TmaWarpSpecializedAdapterINS1C_15DefaultEpilogueIaSJ_SJ_NS1B_6thread17LinearCombinationIaLi1EiiLNS1G_9ScaleType4KindE0ELNS_15FloatRoundStyleE2EaEENS1_15EpilogueDefaultEEEEEvvEEEEvNT_6ParamsE,"",@"SHT_CUDA_INFO"
	.sectionflags	@""
	.align	4


	//----- nvinfo : EIATTR_CUDA_API_VERSION
	.align		4
        /*0000*/ 	.byte	0x04, 0x37
        /*0002*/ 	.short	(.L_21 - .L_20)
.L_20:
        /*0004*/ 	.word	0x00000082


	//----- nvinfo : EIATTR_KPARAM_INFO
	.align		4
.L_21:
        /*0008*/ 	.byte	0x04, 0x17
        /*000a*/ 	.short	(.L_23 - .L_22)
.L_22:
        /*000c*/ 	.word	0x00000000
        /*0010*/ 	.short	0x0000
        /*0012*/ 	.short	0x0070
        /*0014*/ 	.byte	0x00, 0xf0, 0x01, 0x10


	//----- nvinfo : EIATTR_SPARSE_MMA_MASK
	.align		4
.L_23:
        /*0018*/ 	.byte	0x03, 0x50
        /*001a*/ 	.short	0x0000


	//----- nvinfo : EIATTR_MAXREG_COUNT
	.align		4
        /*001c*/ 	.byte	0x03, 0x1b
        /*001e*/ 	.short	0x00a8


	//----- nvinfo : EIATTR_NUM_BARRIERS
	.align		4
        /*0020*/ 	.byte	0x02, 0x4c
        /*0022*/ 	.byte	0x01
	.zero		1


	//----- nvinfo : EIATTR_EXTERNS
	.align		4
        /*0024*/ 	.byte	0x04, 0x0f
        /*0026*/ 	.short	(.L_25 - .L_24)


	//   ....[0]....
	.align		4
.L_24:
        /*0028*/ 	.word	index@(__assertfail)


	//----- nvinfo : EIATTR_MERCURY_ISA_VERSION
	.align		4
.L_25:
        /*002c*/ 	.byte	0x03, 0x5f
        /*002e*/ 	.short	0x0101


	//----- nvinfo : EIATTR_INT_WARP_WIDE_INSTR_OFFSETS
	.align		4
        /*0030*/ 	.byte	0x04, 0x31
        /*0032*/ 	.short	(.L_27 - .L_26)


	//   ....[0]....
.L_26:
        /*0034*/ 	.word	0x00000650


	//   ....[1]....
        /*0038*/ 	.word	0x00000680


	//   ....[2]....
        /*003c*/ 	.word	0x00000820


	//----- nvinfo : EIATTR_COOP_GROUP_MASK_REGIDS
	.align		4
.L_27:
        /*0040*/ 	.byte	0x04, 0x29
        /*0042*/ 	.short	(.L_29 - .L_28)


	//   ....[0]....
.L_28:
        /*0044*/ 	.word	0xffffffff


	//   ....[1]....
        /*0048*/ 	.word	0xffffffff


	//   ....[2]....
        /*004c*/ 	.word	0xffffffff


	//   ....[3]....
        /*0050*/ 	.word	0xffffffff


	//   ....[4]....
        /*0054*/ 	.word	0xffffffff


	//   ....[5]....
        /*0058*/ 	.word	0xffffffff


	//----- nvinfo : EIATTR_COOP_GROUP_INSTR_OFFSETS
	.align		4
.L_29:
        /*005c*/ 	.byte	0x04, 0x28
        /*005e*/ 	.short	(.L_31 - .L_30)


	//   ....[0]....
.L_30:
        /*0060*/ 	.word	0x00000060


	//   ....[1]....
        /*0064*/ 	.word	0x00000070


	//   ....[2]....
        /*0068*/ 	.word	0x00000130


	//   ....[3]....
        /*006c*/ 	.word	0x000004a0


	//   ....[4]....
        /*0070*/ 	.word	0x000009d0


	//   ....[5]....
        /*0074*/ 	.word	0x00001670


	//----- nvinfo : EIATTR_REG_RECONFIG
	.align		4
.L_31:
        /*0078*/ 	.byte	0x01, 0x54
	.zero		2


	//----- nvinfo : EIATTR_SYSCALL_OFFSETS
	.align		4
        /*007c*/ 	.byte	0x04, 0x46
        /*007e*/ 	.short	(.L_33 - .L_32)


	//   ....[0]....
.L_32:
        /*0080*/ 	.word	0x00001860


	//----- nvinfo : EIATTR_MBARRIER_INSTR_OFFSETS
	.align		4
.L_33:
        /*0084*/ 	.byte	0x04, 0x39
        /*0086*/ 	.short	(.L_35 - .L_34)


	//   ....[0]....
.L_34:
        /*0088*/ 	.word	0x00000250
        /*008c*/ 	.word	0x000000ff
        /*0090*/ 	.word	0x00000000
        /*0094*/ 	.short	0x0100
        /*0096*/ 	.byte	0x08
	.zero		1


	//   ....[1]....
        /*0098*/ 	.word	0x00000260
        /*009c*/ 	.word	0x000000ff
        /*00a0*/ 	.word	0x00000088
        /*00a4*/ 	.short	0x0100
        /*00a6*/ 	.byte	0x08
	.zero		1


	//   ....[2]....
        /*00a8*/ 	.word	0x00000270
        /*00ac*/ 	.word	0x000000ff
        /*00b0*/ 	.word	0x00000008
        /*00b4*/ 	.short	0x0100
        /*00b6*/ 	.byte	0x08
	.zero		1


	//   ....[3]....
        /*00b8*/ 	.word	0x00000280
        /*00bc*/ 	.word	0x000000ff
        /*00c0*/ 	.word	0x00000090
        /*00c4*/ 	.short	0x0100
        /*00c6*/ 	.byte	0x08
	.zero		1


	//   ....[4]....
        /*00c8*/ 	.word	0x00000290
        /*00cc*/ 	.word	0x000000ff
        /*00d0*/ 	.word	0x00000010
        /*00d4*/ 	.short	0x0100
        /*00d6*/ 	.byte	0x08
	.zero		1


	//   ....[5]....
        /*00d8*/ 	.word	0x000002a0
        /*00dc*/ 	.word	0x000000ff
        /*00e0*/ 	.word	0x00000098
        /*00e4*/ 	.short	0x0100
        /*00e6*/ 	.byte	0x08
	.zero		1


	//   ....[6]....
        /*00e8*/ 	.word	0x000002b0
        /*00ec*/ 	.word	0x000000ff
        /*00f0*/ 	.word	0x00000018
        /*00f4*/ 	.short	0x0100
        /*00f6*/ 	.byte	0x08
	.zero		1


	//   ....[7]....
        /*00f8*/ 	.word	0x000002c0
        /*00fc*/ 	.word	0x000000ff
        /*0100*/ 	.word	0x000000a0
        /*0104*/ 	.short	0x0100
        /*0106*/ 	.byte	0x08
	.zero		1


	//   ....[8]....
        /*0108*/ 	.word	0x000002d0
        /*010c*/ 	.word	0x000000ff
        /*0110*/ 	.word	0x00000020
        /*0114*/ 	.short	0x0100
        /*0116*/ 	.byte	0x08
	.zero		1


	//   ....[9]....
        /*0118*/ 	.word	0x000002e0
        /*011c*/ 	.word	0x000000ff
        /*0120*/ 	.word	0x000000a8
        /*0124*/ 	.short	0x0100
        /*0126*/ 	.byte	0x08
	.zero		1


	//   ....[10]....
        /*0128*/ 	.word	0x000002f0
        /*012c*/ 	.word	0x000000ff
        /*0130*/ 	.word	0x00000028
        /*0134*/ 	.short	0x0100
        /*0136*/ 	.byte	0x08
	.zero		1


	//   ....[11]....
        /*0138*/ 	.word	0x00000300
        /*013c*/ 	.word	0x000000ff
        /*0140*/ 	.word	0x000000b0
        /*0144*/ 	.short	0x0100
        /*0146*/ 	.byte	0x08
	.zero		1


	//   ....[12]....
        /*0148*/ 	.word	0x00000310
        /*014c*/ 	.word	0x000000ff
        /*0150*/ 	.word	0x00000030
        /*0154*/ 	.short	0x0100
        /*0156*/ 	.byte	0x08
	.zero		1


	//   ....[13]....
        /*0158*/ 	.word	0x00000320
        /*015c*/ 	.word	0x000000ff
        /*0160*/ 	.word	0x000000b8
        /*0164*/ 	.short	0x0100
        /*0166*/ 	.byte	0x08
	.zero		1


	//   ....[14]....
        /*0168*/ 	.word	0x00000330
        /*016c*/ 	.word	0x000000ff
        /*0170*/ 	.word	0x00000038
        /*0174*/ 	.short	0x0100
        /*0176*/ 	.byte	0x08
	.zero		1


	//   ....[15]....
        /*0178*/ 	.word	0x00000340
        /*017c*/ 	.word	0x000000ff
        /*0180*/ 	.word	0x000000c0
        /*0184*/ 	.short	0x0100
        /*0186*/ 	.byte	0x08
	.zero		1


	//   ....[16]....
        /*0188*/ 	.word	0x00000350
        /*018c*/ 	.word	0x000000ff
        /*0190*/ 	.word	0x00000040
        /*0194*/ 	.short	0x0100
        /*0196*/ 	.byte	0x08
	.zero		1


	//   ....[17]....
        /*0198*/ 	.word	0x00000360
        /*019c*/ 	.word	0x000000ff
        /*01a0*/ 	.word	0x000000c8
        /*01a4*/ 	.short	0x0100
        /*01a6*/ 	.byte	0x08
	.zero		1


	//   ....[18]....
        /*01a8*/ 	.word	0x00000370
        /*01ac*/ 	.word	0x000000ff
        /*01b0*/ 	.word	0x00000048
        /*01b4*/ 	.short	0x0100
        /*01b6*/ 	.byte	0x08
	.zero		1


	//   ....[19]....
        /*01b8*/ 	.word	0x00000380
        /*01bc*/ 	.word	0x000000ff
        /*01c0*/ 	.word	0x000000d0
        /*01c4*/ 	.short	0x0100
        /*01c6*/ 	.byte	0x08
	.zero		1


	//   ....[20]....
        /*01c8*/ 	.word	0x00000390
        /*01cc*/ 	.word	0x000000ff
        /*01d0*/ 	.word	0x00000050
        /*01d4*/ 	.short	0x0100
        /*01d6*/ 	.byte	0x08
	.zero		1


	//   ....[21]....
        /*01d8*/ 	.word	0x000003a0
        /*01dc*/ 	.word	0x000000ff
        /*01e0*/ 	.word	0x000000d8
        /*01e4*/ 	.short	0x0100
        /*01e6*/ 	.byte	0x08
	.zero		1


	//   ....[22]....
        /*01e8*/ 	.word	0x000003b0
        /*01ec*/ 	.word	0x000000ff
        /*01f0*/ 	.word	0x00000058
        /*01f4*/ 	.short	0x0100
        /*01f6*/ 	.byte	0x08
	.zero		1


	//   ....[23]....
        /*01f8*/ 	.word	0x000003c0
        /*01fc*/ 	.word	0x000000ff
        /*0200*/ 	.word	0x000000e0
        /*0204*/ 	.short	0x0100
        /*0206*/ 	.byte	0x08
	.zero		1


	//   ....[24]....
        /*0208*/ 	.word	0x000003d0
        /*020c*/ 	.word	0x000000ff
        /*0210*/ 	.word	0x00000060
        /*0214*/ 	.short	0x0100
        /*0216*/ 	.byte	0x08
	.zero		1


	//   ....[25]....
        /*0218*/ 	.word	0x000003e0
        /*021c*/ 	.word	0x000000ff
        /*0220*/ 	.word	0x000000e8
        /*0224*/ 	.short	0x0100
        /*0226*/ 	.byte	0x08
	.zero		1


	//   ....[26]....
        /*0228*/ 	.word	0x000003f0
        /*022c*/ 	.word	0x000000ff
        /*0230*/ 	.word	0x00000068
        /*0234*/ 	.short	0x0100
        /*0236*/ 	.byte	0x08
	.zero		1


	//   ....[27]....
        /*0238*/ 	.word	0x00000400
        /*023c*/ 	.word	0x000000ff
        /*0240*/ 	.word	0x000000f0
        /*0244*/ 	.short	0x0100
        /*0246*/ 	.byte	0x08
	.zero		1


	//   ....[28]....
        /*0248*/ 	.word	0x00000410
        /*024c*/ 	.word	0x000000ff
        /*0250*/ 	.word	0x00000070
        /*0254*/ 	.short	0x0100
        /*0256*/ 	.byte	0x08
	.zero		1


	//   ....[29]....
        /*0258*/ 	.word	0x00000420
        /*025c*/ 	.word	0x000000ff
        /*0260*/ 	.word	0x000000f8
        /*0264*/ 	.short	0x0100
        /*0266*/ 	.byte	0x08
	.zero		1


	//   ....[30]....
        /*0268*/ 	.word	0x00000430
        /*026c*/ 	.word	0x000000ff
        /*0270*/ 	.word	0x00000078
        /*0274*/ 	.short	0x0100
        /*0276*/ 	.byte	0x08
	.zero		1


	//   ....[31]....
        /*0278*/ 	.word	0x00000440
        /*027c*/ 	.word	0x000000ff
        /*0280*/ 	.word	0x00000100
        /*0284*/ 	.short	0x0100
        /*0286*/ 	.byte	0x08
	.zero		1


	//   ....[32]....
        /*0288*/ 	.word	0x00000450
        /*028c*/ 	.word	0x000000ff
        /*0290*/ 	.word	0x00000080
        /*0294*/ 	.short	0x0100
        /*0296*/ 	.byte	0x08
	.zero		1


	//   ....[33]....
        /*0298*/ 	.word	0x00000460
        /*029c*/ 	.word	0x000000ff
        /*02a0*/ 	.word	0x00000108
        /*02a4*/ 	.short	0x0100
        /*02a6*/ 	.byte	0x08
	.zero		1


	//   ....[34]....
        /*02a8*/ 	.word	0x000008b0
        /*02ac*/ 	.word	0x000000ff
        /*02b0*/ 	.word	0x00000120
        /*02b4*/ 	.short	0x0100
        /*02b6*/ 	.byte	0x06
	.zero		1


	//   ....[35]....
        /*02b8*/ 	.word	0x00000950
        /*02bc*/ 	.word	0x000000ff
        /*02c0*/ 	.word	0x00000128
        /*02c4*/ 	.short	0x0100
        /*02c6*/ 	.byte	0x06
	.zero		1


	//   ....[36]....
        /*02c8*/ 	.word	0x000018f0
        /*02cc*/ 	.word	0x00000003
        /*02d0*/ 	.word	0x00000000
        /*02d4*/ 	.short	0x010a
        /*02d6*/ 	.byte	0x3f
	.zero		1


	//   ....[37]....
        /*02d8*/ 	.word	0x00001950
        /*02dc*/ 	.word	0x00000003
        /*02e0*/ 	.word	0x00000000
        /*02e4*/ 	.short	0x010a
        /*02e6*/ 	.byte	0x3f
	.zero		1


	//   ....[38]....
        /*02e8*/ 	.word	0x00001bf0
        /*02ec*/ 	.word	0x000000ff
        /*02f0*/ 	.word	0x00000000
        /*02f4*/ 	.short	0x010a
        /*02f6*/ 	.byte	0x04
	.zero		1


	//   ....[39]....
        /*02f8*/ 	.word	0x00001c30
        /*02fc*/ 	.word	0x000000ff
        /*0300*/ 	.word	0x00000000
        /*0304*/ 	.short	0x010a
        /*0306*/ 	.byte	0x04
	.zero		1


	//   ....[40]....
        /*0308*/ 	.word	0x00001de0
        /*030c*/ 	.word	0x00000004
        /*0310*/ 	.word	0x00000000
        /*0314*/ 	.short	0x0101
        /*0316*/ 	.byte	0x3f
	.zero		1


	//   ....[41]....
        /*0318*/ 	.word	0x00002010
        /*031c*/ 	.word	0x00000000
        /*0320*/ 	.word	0x00000000
        /*0324*/ 	.short	0x0101
        /*0326*/ 	.byte	0x3f
	.zero		1


	//   ....[42]....
        /*0328*/ 	.word	0x00006210
        /*032c*/ 	.word	0x00000017
        /*0330*/ 	.word	0x00000088
        /*0334*/ 	.short	0x010a
        /*0336*/ 	.byte	0x3f
	.zero		1


	//   ....[43]....
        /*0338*/ 	.word	0x00006590
        /*033c*/ 	.word	0x00000006
        /*0340*/ 	.word	0x00000128
        /*0344*/ 	.short	0x0101
        /*0346*/ 	.byte	0x3f
	.zero		1


	//   ....[44]....
        /*0348*/ 	.word	0x00006ce0
        /*034c*/ 	.word	0x00000007
        /*0350*/ 	.word	0x00000000
        /*0354*/ 	.short	0x010a
        /*0356*/ 	.byte	0x3f
	.zero		1


	//   ....[45]....
        /*0358*/ 	.word	0x00006d60
        /*035c*/ 	.word	0x00000006
        /*0360*/ 	.word	0x00000000
        /*0364*/ 	.short	0x010a
        /*0366*/ 	.byte	0x3f
	.zero		1


	//   ....[46]....
        /*0368*/ 	.word	0x00006df0
        /*036c*/ 	.word	0x00000007
        /*0370*/ 	.word	0x00000000
        /*0374*/ 	.short	0x010a
        /*0376*/ 	.byte	0x3f
	.zero		1


	//   ....[47]....
        /*0378*/ 	.word	0x00006e80
        /*037c*/ 	.word	0x00000006
        /*0380*/ 	.word	0x00000000
        /*0384*/ 	.short	0x010a
        /*0386*/ 	.byte	0x3f
	.zero		1


	//   ....[48]....
        /*0388*/ 	.word	0x00006f10
        /*038c*/ 	.word	0x00000007
        /*0390*/ 	.word	0x00000000
        /*0394*/ 	.short	0x010a
        /*0396*/ 	.byte	0x3f
	.zero		1


	//   ....[49]....
        /*0398*/ 	.word	0x00006fa0
        /*039c*/ 	.word	0x00000006
        /*03a0*/ 	.word	0x00000000
        /*03a4*/ 	.short	0x010a
        /*03a6*/ 	.byte	0x3f
	.zero		1


	//   ....[50]....
        /*03a8*/ 	.word	0x00007030
        /*03ac*/ 	.word	0x00000007
        /*03b0*/ 	.word	0x00000000
        /*03b4*/ 	.short	0x010a
        /*03b6*/ 	.byte	0x3f
	.zero		1


	//   ....[51]....
        /*03b8*/ 	.word	0x000070c0
        /*03bc*/ 	.word	0x00000006
        /*03c0*/ 	.word	0x00000000
        /*03c4*/ 	.short	0x010a
        /*03c6*/ 	.byte	0x3f
	.zero		1


	//   ....[52]....
        /*03c8*/ 	.word	0x00007150
        /*03cc*/ 	.word	0x00000007
        /*03d0*/ 	.word	0x00000000
        /*03d4*/ 	.short	0x010a
        /*03d6*/ 	.byte	0x3f
	.zero		1


	//   ....[53]....
        /*03d8*/ 	.word	0x000071e0
        /*03dc*/ 	.word	0x00000006
        /*03e0*/ 	.word	0x00000000
        /*03e4*/ 	.short	0x010a
        /*03e6*/ 	.byte	0x3f
	.zero		1


	//   ....[54]....
        /*03e8*/ 	.word	0x00007270
        /*03ec*/ 	.word	0x00000007
        /*03f0*/ 	.word	0x00000000
        /*03f4*/ 	.short	0x010a
        /*03f6*/ 	.byte	0x3f
	.zero		1


	//   ....[55]....
        /*03f8*/ 	.word	0x00007300
        /*03fc*/ 	.word	0x00000006
        /*0400*/ 	.word	0x00000000
        /*0404*/ 	.short	0x010a
        /*0406*/ 	.byte	0x3f
	.zero		1


	//   ....[56]....
        /*0408*/ 	.word	0x00007390
        /*040c*/ 	.word	0x00000007
        /*0410*/ 	.word	0x00000000
        /*0414*/ 	.short	0x010a
        /*0416*/ 	.byte	0x3f
	.zero		1


	//   ....[57]....
        /*0418*/ 	.word	0x00007420
        /*041c*/ 	.word	0x00000006
        /*0420*/ 	.word	0x00000000
        /*0424*/ 	.short	0x010a
        /*0426*/ 	.byte	0x3f
	.zero		1


	//   ....[58]....
        /*0428*/ 	.word	0x000074b0
        /*042c*/ 	.word	0x00000007
        /*0430*/ 	.word	0x00000000
        /*0434*/ 	.short	0x010a
        /*0436*/ 	.byte	0x3f
	.zero		1


	//   ....[59]....
        /*0438*/ 	.word	0x00007540
        /*043c*/ 	.word	0x00000006
        /*0440*/ 	.word	0x00000000
        /*0444*/ 	.short	0x010a
        /*0446*/ 	.byte	0x3f
	.zero		1


	//   ....[60]....
        /*0448*/ 	.word	0x000075d0
        /*044c*/ 	.word	0x00000005
        /*0450*/ 	.word	0x00000000
        /*0454*/ 	.short	0x010a
        /*0456*/ 	.byte	0x3f
	.zero		1


	//   ....[61]....
        /*0458*/ 	.word	0x00007630
        /*045c*/ 	.word	0x00000003
        /*0460*/ 	.word	0x00000000
        /*0464*/ 	.short	0x010a
        /*0466*/ 	.byte	0x3f
	.zero		1


	//   ....[62]....
        /*0468*/ 	.word	0x00007690
        /*046c*/ 	.word	0x00000005
        /*0470*/ 	.word	0x00000000
        /*0474*/ 	.short	0x010a
        /*0476*/ 	.byte	0x3f
	.zero		1


	//   ....[63]....
        /*0478*/ 	.word	0x00007760
        /*047c*/ 	.word	0x00000017
        /*0480*/ 	.word	0x00000088
        /*0484*/ 	.short	0x010a
        /*0486*/ 	.byte	0x3f
	.zero		1


	//   ....[64]....
        /*0488*/ 	.word	0x00007830
        /*048c*/ 	.word	0x00000007
        /*0490*/ 	.word	0x00000000
        /*0494*/ 	.short	0x010a
        /*0496*/ 	.byte	0x3f
	.zero		1


	//   ....[65]....
        /*0498*/ 	.word	0x00007880
        /*049c*/ 	.word	0x00000006
        /*04a0*/ 	.word	0x00000000
        /*04a4*/ 	.short	0x010a
        /*04a6*/ 	.byte	0x3f
	.zero		1


	//   ....[66]....
        /*04a8*/ 	.word	0x000078d0
        /*04ac*/ 	.word	0x00000007
        /*04b0*/ 	.word	0x00000000
        /*04b4*/ 	.short	0x010a
        /*04b6*/ 	.byte	0x3f
	.zero		1


	//   ....[67]....
        /*04b8*/ 	.word	0x00007920
        /*04bc*/ 	.word	0x00000006
        /*04c0*/ 	.word	0x00000000
        /*04c4*/ 	.short	0x010a
        /*04c6*/ 	.byte	0x3f
	.zero		1


	//   ....[68]....
        /*04c8*/ 	.word	0x00007970
        /*04cc*/ 	.word	0x00000007
        /*04d0*/ 	.word	0x00000000
        /*04d4*/ 	.short	0x010a
        /*04d6*/ 	.byte	0x3f
	.zero		1


	//   ....[69]....
        /*04d8*/ 	.word	0x000079c0
        /*04dc*/ 	.word	0x00000006
        /*04e0*/ 	.word	0x00000000
        /*04e4*/ 	.short	0x010a
        /*04e6*/ 	.byte	0x3f
	.zero		1


	//   ....[70]....
        /*04e8*/ 	.word	0x00007a10
        /*04ec*/ 	.word	0x00000007
        /*04f0*/ 	.word	0x00000000
        /*04f4*/ 	.short	0x010a
        /*04f6*/ 	.byte	0x3f
	.zero		1


	//   ....[71]....
        /*04f8*/ 	.word	0x00007a60
        /*04fc*/ 	.word	0x00000006
        /*0500*/ 	.word	0x00000000
        /*0504*/ 	.short	0x010a
        /*0506*/ 	.byte	0x3f
	.zero		1


	//   ....[72]....
        /*0508*/ 	.word	0x00007ab0
        /*050c*/ 	.word	0x00000007
        /*0510*/ 	.word	0x00000000
        /*0514*/ 	.short	0x010a
        /*0516*/ 	.byte	0x3f
	.zero		1


	//   ....[73]....
        /*0518*/ 	.word	0x00007b00
        /*051c*/ 	.word	0x00000006
        /*0520*/ 	.word	0x00000000
        /*0524*/ 	.short	0x010a
        /*0526*/ 	.byte	0x3f
	.zero		1


	//   ....[74]....
        /*0528*/ 	.word	0x00007b50
        /*052c*/ 	.word	0x00000007
        /*0530*/ 	.word	0x00000000
        /*0534*/ 	.short	0x010a
        /*0536*/ 	.byte	0x3f
	.zero		1


	//   ....[75]....
        /*0538*/ 	.word	0x00007ba0
        /*053c*/ 	.word	0x00000006
        /*0540*/ 	.word	0x00000000
        /*0544*/ 	.short	0x010a
        /*0546*/ 	.byte	0x3f
	.zero		1


	//   ....[76]....
        /*0548*/ 	.word	0x00007bf0
        /*054c*/ 	.word	0x00000007
        /*0550*/ 	.word	0x00000000
        /*0554*/ 	.short	0x010a
        /*0556*/ 	.byte	0x3f
	.zero		1


	//   ....[77]....
        /*0558*/ 	.word	0x00007c40
        /*055c*/ 	.word	0x00000006
        /*0560*/ 	.word	0x00000000
        /*0564*/ 	.short	0x010a
        /*0566*/ 	.byte	0x3f
	.zero		1


	//   ....[78]....
        /*0568*/ 	.word	0x00007c90
        /*056c*/ 	.word	0x00000007
        /*0570*/ 	.word	0x00000000
        /*0574*/ 	.short	0x010a
        /*0576*/ 	.byte	0x3f
	.zero		1


	//   ....[79]....
        /*0578*/ 	.word	0x00007ce0
        /*057c*/ 	.word	0x00000006
        /*0580*/ 	.word	0x00000000
        /*0584*/ 	.short	0x010a
        /*0586*/ 	.byte	0x3f
	.zero		1


	//----- nvinfo : EIATTR_NUM_MBARRIERS
	.align		4
.L_35:
        /*0588*/ 	.byte	0x03, 0x38
        /*058a*/ 	.short	0x0024


	//----- nvinfo : EIATTR_EXIT_INSTR_OFFSETS
	.align		4
        /*058c*/ 	.byte	0x04, 0x1c
        /*058e*/ 	.short	(.L_37 - .L_36)


	//   ....[0]....
.L_36:
        /*0590*/ 	.word	0x00000bb0


	//   ....[1]....
        /*0594*/ 	.word	0x000013c0


	//   ....[2]....
        /*0598*/ 	.word	0x00005980


	//   ....[3]....
        /*059c*/ 	.word	0x00005ee0


	//   ....[4]....
        /*05a0*/ 	.word	0x00007620


	//----- nvinfo : EIATTR_MAX_THREADS
	.align		4
.L_37:
        /*05a4*/ 	.byte	0x04, 0x05
        /*05a6*/ 	.short	(.L_39 - .L_38)
.L_38:
        /*05a8*/ 	.word	0x00000180
        /*05ac*/ 	.word	0x00000001
        /*05b0*/ 	.word	0x00000001


	//----- nvinfo : EIATTR_CRS_STACK_SIZE
	.align		4
.L_39:
        /*05b4*/ 	.byte	0x04, 0x1e
        /*05b6*/ 	.short	(.L_41 - .L_40)
.L_40:
        /*05b8*/ 	.word	0x00000000


	//----- nvinfo : EIATTR_CBANK_PARAM_SIZE
	.align		4
.L_41:
        /*05bc*/ 	.byte	0x03, 0x19
        /*05be*/ 	.short	0x0470


	//----- nvinfo : EIATTR_PARAM_CBANK
	.align		4
        /*05c0*/ 	.byte	0x04, 0x0a
        /*05c2*/ 	.short	(.L_43 - .L_42)
	.align		4
.L_42:
        /*05c4*/ 	.word	index@(.nv.constant0._ZN7cutlass13device_kernelINS_4gemm6kernel13GemmUniversalIN4cute5tupleIJiiiiEEENS1_10collective13CollectiveMmaINS1_34MainloopSm90TmaGmmaWarpSpecializedILi17ENS5_IJNS4_1CILi2EEENSA_ILi1EEESC_EEENS1_35KernelTmaWarpSpecializedCooperativeEEENS5_IJNSA_ILi384EEENSA_ILi32EEESH_EEEaNS5_IJlSC_lEEEaSJ_NS4_8TiledMMAINS4_8MMA_AtomIJNS4_4SM904GMMA26MMA_64x32x32_S32S8S8_SS_TNEEEENS4_6LayoutISD_NS5_IJSC_NSA_ILi0EEESR_EEEEENS5_IJNS4_10UnderscoreESU_SU_EEEEENS4_13SM90_TMA_LOADENS4_14ComposedLayoutINS4_7SwizzleILi1ELi4ELi3EEENS4_18smem_ptr_flag_bitsILi8EEENSQ_INS5_IJNSA_ILi8EEESH_EEENS5_IJSH_SC_EEEEEEEvNS4_8identityENS4_23SM90_TMA_LOAD_MULTICASTES17_vS18_EENS_8epilogue10collective6detail29Sm90TmaWarpSpecializedAdapterINS1C_15DefaultEpilogueIaSJ_SJ_NS1B_6thread17LinearCombinationIaLi1EiiLNS1G_9ScaleType4KindE0ELNS_15FloatRoundStyleE2EaEENS1_15EpilogueDefaultEEEEEvvEEEEvNT_6ParamsE)
        /*05c8*/ 	.short	0x0210
        /*05ca*/ 	.short	0x0470


	//----- nvinfo : EIATTR_SW_WAR
	.align		4
.L_43:
        /*05cc*/ 	.byte	0x04, 0x36
        /*05ce*/ 	.short	(.L_45 - .L_44)
.L_44:
        /*05d0*/ 	.word	0x00000008
.L_45:


//--------------------- .nv.callgraph             --------------------------
	.section	.nv.callgraph,"",@"SHT_CUDA_CALLGRAPH"
	.align	4
	.sectionentsize	8
	.align		4
        /*0000*/ 	.word	0x00000000
	.align		4
        /*0004*/ 	.word	0xffffffff
	.align		4
        /*0008*/ 	.word	index@(_ZN7cutlass13device_kernelINS_4gemm6kernel13GemmUniversalIN4cute5tupleIJiiiiEEENS1_10collective13CollectiveMmaINS1_34MainloopSm90TmaGmmaWarpSpecializedILi17ENS5_IJNS4_1CILi2EEENSA_ILi1EEESC_EEENS1_35KernelTmaWarpSpecializedCooperativeEEENS5_IJNSA_ILi384EEENSA_ILi32EEESH_EEEaNS5_IJlSC_lEEEaSJ_NS4_8TiledMMAINS4_8MMA_AtomIJNS4_4SM904GMMA26MMA_64x32x32_S32S8S8_SS_TNEEEENS4_6LayoutISD_NS5_IJSC_NSA_ILi0EEESR_EEEEENS5_IJNS4_10UnderscoreESU_SU_EEEEENS4_13SM90_TMA_LOADENS4_14ComposedLayoutINS4_7SwizzleILi1ELi4ELi3EEENS4_18smem_ptr_flag_bitsILi8EEENSQ_INS5_IJNSA_ILi8EEESH_EEENS5_IJSH_SC_EEEEEEEvNS4_8identityENS4_23SM90_TMA_LOAD_MULTICASTES17_vS18_EENS_8epilogue10collective6detail29Sm90TmaWarpSpecializedAdapterINS1C_15DefaultEpilogueIaSJ_SJ_NS1B_6thread17LinearCombinationIaLi1EiiLNS1G_9ScaleType4KindE0ELNS_15FloatRoundStyleE2EaEENS1_15EpilogueDefaultEEEEEvvEEEEvNT_6ParamsE)
	.align		4
        /*000c*/ 	.word	index@(__assertfail)
	.align		4
        /*0010*/ 	.word	0x00000000
	.align		4
        /*0014*/ 	.word	0xfffffffe
	.align		4
        /*0018*/ 	.word	0x00000000
	.align		4
        /*001c*/ 	.word	0xfffffffd
	.align		4
        /*0020*/ 	.word	0x00000000
	.align		4
        /*0024*/ 	.word	0xfffffffc


//--------------------- .nv.constant4             --------------------------
	.section	.nv.constant4,"a",@progbits
	.align	8
	.align		8
.nv.constant4:
        /*0000*/ 	.dword	__assertfail
	.align		8
        /*0008*/ 	.dword	__unnamed_1
	.align		8
        /*0010*/ 	.dword	_ZN39_INTERNAL_5a1c462d_4_k_cu_7b473b1e_55074cuda3std3__45__cpo5beginE
	.align		8
        /*0018*/ 	.dword	_ZN39_INTERNAL_5a1c462d_4_k_cu_7b473b1e_55074cuda3std3__45__cpo3endE
	.align		8
        /*0020*/ 	.dword	_ZN39_INTERNAL_5a1c462d_4_k_cu_7b473b1e_55074cuda3std3__45__cpo6cbeginE
	.align		8
        /*0028*/ 	.dword	_ZN39_INTERNAL_5a1c462d_4_k_cu_7b473b1e_55074cuda3std3__45__cpo4cendE
	.align		8
        /*0030*/ 	.dword	_ZN39_INTERNAL_5a1c462d_4_k_cu_7b473b1e_55074cuda3std3__441_GLOBAL__N__5a1c462d_4_k_cu_7b473b1e_55076ignoreE
	.align		8
        /*0038*/ 	.dword	_ZN39_INTERNAL_5a1c462d_4_k_cu_7b473b1e_55074cuda3std3__419piecewise_constructE
	.align		8
        /*0040*/ 	.dword	_ZN39_INTERNAL_5a1c462d_4_k_cu_7b473b1e_55074cuda3std3__48in_placeE
	.align		8
        /*0048*/ 	.dword	_ZN39_INTERNAL_5a1c462d_4_k_cu_7b473b1e_55074cuda3std6ranges3__45__cpo4swapE
	.align		8
        /*0050*/ 	.dword	_ZN39_INTERNAL_5a1c462d_4_k_cu_7b473b1e_55074cuda3std6ranges3__45__cpo9iter_moveE
	.align		8
        /*0058*/ 	.dword	_ZN39_INTERNAL_5a1c462d_4_k_cu_7b473b1e_55074cute7productE
	.align		8
        /*0060*/ 	.dword	_ZN39_INTERNAL_5a1c462d_4_k_cu_7b473b1e_55074cute1_E
	.align		8
        /*0068*/ 	.dword	$str$22
	.align		8
        /*0070*/ 	.dword	$str$23


//--------------------- .text._ZN7cutlass13device_kernelINS_4gemm6kernel13GemmUniversalIN4cute5tupleIJiiiiEEENS1_10collective13CollectiveMmaINS1_34MainloopSm90TmaGmmaWarpSpecializedILi17ENS5_IJNS4_1CILi2EEENSA_ILi1EEESC_EEENS1_35KernelTmaWarpSpecializedCooperativeEEENS5_IJNSA_ILi384EEENSA_ILi32EEESH_EEEaNS5_IJlSC_lEEEaSJ_NS4_8TiledMMAINS4_8MMA_AtomIJNS4_4SM904GMMA26MMA_64x32x32_S32S8S8_SS_TNEEEENS4_6LayoutISD_NS5_IJSC_NSA_ILi0EEESR_EEEEENS5_IJNS4_10UnderscoreESU_SU_EEEEENS4_13SM90_TMA_LOADENS4_14ComposedLayoutINS4_7SwizzleILi1ELi4ELi3EEENS4_18smem_ptr_flag_bitsILi8EEENSQ_INS5_IJNSA_ILi8EEESH_EEENS5_IJSH_SC_EEEEEEEvNS4_8identityENS4_23SM90_TMA_LOAD_MULTICASTES17_vS18_EENS_8epilogue10collective6detail29Sm90TmaWarpSpecializedAdapterINS1C_15DefaultEpilogueIaSJ_SJ_NS1B_6thread17LinearCombinationIaLi1EiiLNS1G_9ScaleType4KindE0ELNS_15FloatRoundStyleE2EaEENS1_15EpilogueDefaultEEEEEvvEEEEvNT_6ParamsE --------------------------
	.section	.text._ZN7cutlass13device_kernelINS_4gemm6kernel13GemmUniversalIN4cute5tupleIJiiiiEEENS1_10collective13CollectiveMmaINS1_34MainloopSm90TmaGmmaWarpSpecializedILi17ENS5_IJNS4_1CILi2EEENSA_ILi1EEESC_EEENS1_35KernelTmaWarpSpecializedCooperativeEEENS5_IJNSA_ILi384EEENSA_ILi32EEESH_EEEaNS5_IJlSC_lEEEaSJ_NS4_8TiledMMAINS4_8MMA_AtomIJNS4_4SM904GMMA26MMA_64x32x32_S32S8S8_SS_TNEEEENS4_6LayoutISD_NS5_IJSC_NSA_ILi0EEESR_EEEEENS5_IJNS4_10UnderscoreESU_SU_EEEEENS4_13SM90_TMA_LOADENS4_14ComposedLayoutINS4_7SwizzleILi1ELi4ELi3EEENS4_18smem_ptr_flag_bitsILi8EEENSQ_INS5_IJNSA_ILi8EEESH_EEENS5_IJSH_SC_EEEEEEEvNS4_8identityENS4_23SM90_TMA_LOAD_MULTICASTES17_vS18_EENS_8epilogue10collective6detail29Sm90TmaWarpSpecializedAdapterINS1C_15DefaultEpilogueIaSJ_SJ_NS1B_6thread17LinearCombinationIaLi1EiiLNS1G_9ScaleType4KindE0ELNS_15FloatRoundStyleE2EaEENS1_15EpilogueDefaultEEEEEvvEEEEvNT_6ParamsE,"ax",@progbits
	.align	128
.text._ZN7cutlass13device_kernelINS_4gemm6kernel13GemmUniversalIN4cute5tupleIJiiiiEEENS1_10collective13CollectiveMmaINS1_34MainloopSm90TmaGmmaWarpSpecializedILi17ENS5_IJNS4_1CILi2EEENSA_ILi1EEESC_EEENS1_35KernelTmaWarpSpecializedCooperativeEEENS5_IJNSA_ILi384EEENSA_ILi32EEESH_EEEaNS5_IJlSC_lEEEaSJ_NS4_8TiledMMAINS4_8MMA_AtomIJNS4_4SM904GMMA26MMA_64x32x32_S32S8S8_SS_TNEEEENS4_6LayoutISD_NS5_IJSC_NSA_ILi0EEESR_EEEEENS5_IJNS4_10UnderscoreESU_SU_EEEEENS4_13SM90_TMA_LOADENS4_14ComposedLayoutINS4_7SwizzleILi1ELi4ELi3EEENS4_18smem_ptr_flag_bitsILi8EEENSQ_INS5_IJNSA_ILi8EEESH_EEENS5_IJSH_SC_EEEEEEEvNS4_8identityENS4_23SM90_TMA_LOAD_MULTICASTES17_vS18_EENS_8epilogue10collective6detail29Sm90TmaWarpSpecializedAdapterINS1C_15DefaultEpilogueIaSJ_SJ_NS1B_6thread17LinearCombinationIaLi1EiiLNS1G_9ScaleType4KindE0ELNS_15FloatRoundStyleE2EaEENS1_15EpilogueDefaultEEEEEvvEEEEvNT_6ParamsE:
        .type           _ZN7cutlass13device_kernelINS_4gemm6kernel13GemmUniversalIN4cute5tupleIJiiiiEEENS1_10collective13CollectiveMmaINS1_34MainloopSm90TmaGmmaWarpSpecializedILi17ENS5_IJNS4_1CILi2EEENSA_ILi1EEESC_EEENS1_35KernelTmaWarpSpecializedCooperativeEEENS5_IJNSA_ILi384EEENSA_ILi32EEESH_EEEaNS5_IJlSC_lEEEaSJ_NS4_8TiledMMAINS4_8MMA_AtomIJNS4_4SM904GMMA26MMA_64x32x32_S32S8S8_SS_TNEEEENS4_6LayoutISD_NS5_IJSC_NSA_ILi0EEESR_EEEEENS5_IJNS4_10UnderscoreESU_SU_EEEEENS4_13SM90_TMA_LOADENS4_14ComposedLayoutINS4_7SwizzleILi1ELi4ELi3EEENS4_18smem_ptr_flag_bitsILi8EEENSQ_INS5_IJNSA_ILi8EEESH_EEENS5_IJSH_SC_EEEEEEEvNS4_8identityENS4_23SM90_TMA_LOAD_MULTICASTES17_vS18_EENS_8epilogue10collective6detail29Sm90TmaWarpSpecializedAdapterINS1C_15DefaultEpilogueIaSJ_SJ_NS1B_6thread17LinearCombinationIaLi1EiiLNS1G_9ScaleType4KindE0ELNS_15FloatRoundStyleE2EaEENS1_15EpilogueDefaultEEEEEvvEEEEvNT_6ParamsE,@function
        .size           _ZN7cutlass13device_kernelINS_4gemm6kernel13GemmUniversalIN4cute5tupleIJiiiiEEENS1_10collective13CollectiveMmaINS1_34MainloopSm90TmaGmmaWarpSpecializedILi17ENS5_IJNS4_1CILi2EEENSA_ILi1EEESC_EEENS1_35KernelTmaWarpSpecializedCooperativeEEENS5_IJNSA_ILi384EEENSA_ILi32EEESH_EEEaNS5_IJlSC_lEEEaSJ_NS4_8TiledMMAINS4_8MMA_AtomIJNS4_4SM904GMMA26MMA_64x32x32_S32S8S8_SS_TNEEEENS4_6LayoutISD_NS5_IJSC_NSA_ILi0EEESR_EEEEENS5_IJNS4_10UnderscoreESU_SU_EEEEENS4_13SM90_TMA_LOADENS4_14ComposedLayoutINS4_7SwizzleILi1ELi4ELi3EEENS4_18smem_ptr_flag_bitsILi8EEENSQ_INS5_IJNSA_ILi8EEESH_EEENS5_IJSH_SC_EEEEEEEvNS4_8identityENS4_23SM90_TMA_LOAD_MULTICASTES17_vS18_EENS_8epilogue10collective6detail29Sm90TmaWarpSpecializedAdapterINS1C_15DefaultEpilogueIaSJ_SJ_NS1B_6thread17LinearCombinationIaLi1EiiLNS1G_9ScaleType4KindE0ELNS_15FloatRoundStyleE2EaEENS1_15EpilogueDefaultEEEEEvvEEEEvNT_6ParamsE,(.L_x_140 - _ZN7cutlass13device_kernelINS_4gemm6kernel13GemmUniversalIN4cute5tupleIJiiiiEEENS1_10collective13CollectiveMmaINS1_34MainloopSm90TmaGmmaWarpSpecializedILi17ENS5_IJNS4_1CILi2EEENSA_ILi1EEESC_EEENS1_35KernelTmaWarpSpecializedCooperativeEEENS5_IJNSA_ILi384EEENSA_ILi32EEESH_EEEaNS5_IJlSC_lEEEaSJ_NS4_8TiledMMAINS4_8MMA_AtomIJNS4_4SM904GMMA26MMA_64x32x32_S32S8S8_SS_TNEEEENS4_6LayoutISD_NS5_IJSC_NSA_ILi0EEESR_EEEEENS5_IJNS4_10UnderscoreESU_SU_EEEEENS4_13SM90_TMA_LOADENS4_14ComposedLayoutINS4_7SwizzleILi1ELi4ELi3EEENS4_18smem_ptr_flag_bitsILi8EEENSQ_INS5_IJNSA_ILi8EEESH_EEENS5_IJSH_SC_EEEEEEEvNS4_8identityENS4_23SM90_TMA_LOAD_MULTICASTES17_vS18_EENS_8epilogue10collective6detail29Sm90TmaWarpSpecializedAdapterINS1C_15DefaultEpilogueIaSJ_SJ_NS1B_6thread17LinearCombinationIaLi1EiiLNS1G_9ScaleType4KindE0ELNS_15FloatRoundStyleE2EaEENS1_15EpilogueDefaultEEEEEvvEEEEvNT_6ParamsE)
        .other          _ZN7cutlass13device_kernelINS_4gemm6kernel13GemmUniversalIN4cute5tupleIJiiiiEEENS1_10collective13CollectiveMmaINS1_34MainloopSm90TmaGmmaWarpSpecializedILi17ENS5_IJNS4_1CILi2EEENSA_ILi1EEESC_EEENS1_35KernelTmaWarpSpecializedCooperativeEEENS5_IJNSA_ILi384EEENSA_ILi32EEESH_EEEaNS5_IJlSC_lEEEaSJ_NS4_8TiledMMAINS4_8MMA_AtomIJNS4_4SM904GMMA26MMA_64x32x32_S32S8S8_SS_TNEEEENS4_6LayoutISD_NS5_IJSC_NSA_ILi0EEESR_EEEEENS5_IJNS4_10UnderscoreESU_SU_EEEEENS4_13SM90_TMA_LOADENS4_14ComposedLayoutINS4_7SwizzleILi1ELi4ELi3EEENS4_18smem_ptr_flag_bitsILi8EEENSQ_INS5_IJNSA_ILi8EEESH_EEENS5_IJSH_SC_EEEEEEEvNS4_8identityENS4_23SM90_TMA_LOAD_MULTICASTES17_vS18_EENS_8epilogue10collective6detail29Sm90TmaWarpSpecializedAdapterINS1C_15DefaultEpilogueIaSJ_SJ_NS1B_6thread17LinearCombinationIaLi1EiiLNS1G_9ScaleType4KindE0ELNS_15FloatRoundStyleE2EaEENS1_15EpilogueDefaultEEEEEvvEEEEvNT_6ParamsE,@"STO_CUDA_ENTRY STV_DEFAULT"
_ZN7cutlass13device_kernelINS_4gemm6kernel13GemmUniversalIN4cute5tupleIJiiiiEEENS1_10collective13CollectiveMmaINS1_34MainloopSm90TmaGmmaWarpSpecializedILi17ENS5_IJNS4_1CILi2EEENSA_ILi1EEESC_EEENS1_35KernelTmaWarpSpecializedCooperativeEEENS5_IJNSA_ILi384EEENSA_ILi32EEESH_EEEaNS5_IJlSC_lEEEaSJ_NS4_8TiledMMAINS4_8MMA_AtomIJNS4_4SM904GMMA26MMA_64x32x32_S32S8S8_SS_TNEEEENS4_6LayoutISD_NS5_IJSC_NSA_ILi0EEESR_EEEEENS5_IJNS4_10UnderscoreESU_SU_EEEEENS4_13SM90_TMA_LOADENS4_14ComposedLayoutINS4_7SwizzleILi1ELi4ELi3EEENS4_18smem_ptr_flag_bitsILi8EEENSQ_INS5_IJNSA_ILi8EEESH_EEENS5_IJSH_SC_EEEEEEEvNS4_8identityENS4_23SM90_TMA_LOAD_MULTICASTES17_vS18_EENS_8epilogue10collective6detail29Sm90TmaWarpSpecializedAdapterINS1C_15DefaultEpilogueIaSJ_SJ_NS1B_6thread17LinearCombinationIaLi1EiiLNS1G_9ScaleType4KindE0ELNS_15FloatRoundStyleE2EaEENS1_15EpilogueDefaultEEEEEvvEEEEvNT_6ParamsE:
[----:B------:R-:W0:Y:S01]  /*0000*/  LDC R1, c[0x0][0x28] ;  /* 0x00000a00ff017b82 */ /* 0x000e220000000800 */
[----:B------:R-:W1:Y:S01]  /*0010*/  S2R R83, SR_TID.X ;  /* 0x0000000000537919 */ /* 0x000e620000002100 */
[----:B------:R-:W-:Y:S01]  /*0020*/  ELECT P0, URZ, PT ;  /* 0x00000000003f782f */ /* 0x000fe20003800000 */
[----:B------:R-:W-:Y:S01]  /*0030*/  BSSY B0, `(.L_x_0) ;  /* 0x000000f000007945 */ /* 0x000fe20003800000 */
[--C-:B-1----:R-:W-:Y:S02]  /*0040*/  SHF.R.U32.HI R0, RZ, 0x5, R83.reuse ;  /* 0x00000005ff007819 */ /* 0x102fe40000011653 */
[----:B------:R-:W-:-:S03]  /*0050*/  SHF.R.U32.HI R7, RZ, 0x7, R83 ;  /* 0x00000007ff077819 */ /* 0x000fc60000011653 */
[----:B------:R-:W1:Y:S04]  /*0060*/  SHFL.IDX PT, R3, R0, RZ, 0x1f ;  /* 0x00001fff00037589 */ /* 0x000e6800000e0000 */
[----:B------:R2:W3:Y:S01]  /*0070*/  SHFL.IDX PT, R2, R7, RZ, 0x1f ;  /* 0x00001fff07027589 */ /* 0x0004e200000e0000 */
[----:B-1----:R-:W-:-:S13]  /*0080*/  ISETP.NE.OR P0, PT, R3, RZ, !P0 ;  /* 0x000000ff0300720c */ /* 0x002fda0004705670 */
[----:B0-23--:R-:W-:Y:S05]  /*0090*/  @P0 BRA `(.L_x_1) ;  /* 0x0000000000200947 */ /* 0x00dfea0003800000 */
[----:B------:R-:W-:Y:S02]  /*00a0*/  ULDC.64 UR4, c[0x0][0x198] ;  /* 0x0000660000047ab9 */ /* 0x000fe40000000a00 */
[----:B------:R-:W-:Y:S02]  /*00b0*/  UIADD3 UR6, UP0, UR4, 0xf0, URZ ;  /* 0x000000f004067890 */ /* 0x000fe4000ff1e03f */
[----:B------:R-:W-:Y:S02]  /*00c0*/  UIADD3 UR4, UP1, UR4, 0x1f0, URZ ;  /* 0x000001f004047890 */ /* 0x000fe4000ff3e03f */
[----:B------:R-:W-:Y:S02]  /*00d0*/  UIADD3.X UR7, URZ, UR5, URZ, UP0, !UPT ;  /* 0x000000053f077290 */ /* 0x000fe400087fe43f */
[----:B------:R-:W-:-:S07]  /*00e0*/  UIADD3.X UR5, URZ, UR5, URZ, UP1, !UPT ;  /* 0x000000053f057290 */ /* 0x000fce0008ffe43f */
[----:B------:R0:W-:Y:S02]  /*00f0*/  UTMACCTL.PF [UR6] ;  /* 0x00000000060079b9 */ /* 0x0001e40008040000 */
[----:B------:R0:W-:Y:S02]  /*0100*/  UTMACCTL.PF [UR4] ;  /* 0x00000000040079b9 */ /* 0x0001e40008040000 */
[----:B0-----:R-:W-:Y:S01]  /*0110*/  NOP ;  /* 0x0000000000007918 */ /* 0x001fe20000000000 */
.L_x_1:
[----:B------:R-:W-:Y:S05]  /*0120*/  BSYNC B0 ;  /* 0x0000000000007941 */ /* 0x000fea0003800000 */
.L_x_0:
[----:B------:R-:W0:Y:S02]  /*0130*/  SHFL.IDX PT, R5, R0, RZ, 0x1f ;  /* 0x00001fff00057589 */ /* 0x000e2400000e0000 */
[----:B0-----:R-:W-:-:S13]  /*0140*/  ISETP.NE.AND P0, PT, R5, RZ, PT ;  /* 0x000000ff0500720c */ /* 0x001fda0003f05270 */
[----:B------:R-:W-:Y:S05]  /*0150*/  @P0 BRA `(.L_x_2) ;  /* 0x0000000000cc0947 */ /* 0x000fea0003800000 */
[----:B------:R-:W-:Y:S01]  /*0160*/  ELECT P0, URZ, PT ;  /* 0x00000000003f782f */ /* 0x000fe20003800000 */
[----:B------:R-:W-:-:S12]  /*0170*/  BSSY B0, `(.L_x_2) ;  /* 0x0000031000007945 */ /* 0x000fd80003800000 */
[----:B------:R-:W-:Y:S05]  /*0180*/  @!P0 BRA `(.L_x_3) ;  /* 0x0000000000bc8947 */ /* 0x000fea0003800000 */
[----:B------:R-:W0:Y:S01]  /*0190*/  S2UR UR8, SR_CgaCtaId ;  /* 0x00000000000879c3 */ /* 0x000e220000008800 */
[----:B------:R-:W-:Y:S01]  /*01a0*/  UMOV UR4, 0x400 ;  /* 0x0000040000047882 */ /* 0x000fe20000000000 */
[----:B------:R-:W-:Y:S01]  /*01b0*/  UMOV UR5, 0x1 ;  /* 0x0000000100057882 */ /* 0x000fe20000000000 */
[----:B------:R-:W-:Y:S02]  /*01c0*/  UMOV UR6, 0x4 ;  /* 0x0000000400067882 */ /* 0x000fe40000000000 */
[----:B------:R-:W-:-:S04]  /*01d0*/  UIADD3 UR6, -UR6, 0x100000, URZ ;  /* 0x0010000006067890 */ /* 0x000fc8000fffe13f */
[----:B------:R-:W-:Y:S02]  /*01e0*/  USHF.L.U32 UR7, UR6, 0xb, URZ ;  /* 0x0000000b06077899 */ /* 0x000fe4000800063f */
[----:B------:R-:W-:Y:S02]  /*01f0*/  USHF.L.U32 UR6, UR6, 0x1, URZ ;  /* 0x0000000106067899 */ /* 0x000fe4000800063f */
[----:B0-----:R-:W-:Y:S02]  /*0200*/  ULEA UR8, UR8, UR4, 0x18 ;  /* 0x0000000408087291 */ /* 0x001fe4000f8ec03f */
[----:B------:R-:W-:-:S04]  /*0210*/  UIADD3 UR4, -UR5, 0x100000, URZ ;  /* 0x0010000005047890 */ /* 0x000fc8000fffe13f */
[----:B------:R-:W-:Y:S02]  /*0220*/  USHF.L.U32 UR5, UR4, 0xb, URZ ;  /* 0x0000000b04057899 */ /* 0x000fe4000800063f */
[----:B------:R-:W-:Y:S01]  /*0230*/  USHF.L.U32 UR4, UR4, 0x1, URZ ;  /* 0x0000000104047899 */ /* 0x000fe2000800063f */
[----:B------:R-:W0:Y:S11]  /*0240*/  FENCE.VIEW.ASYNC.S ;  /* 0x00000000000073c6 */ /* 0x000e360000000000 */
[----:B0-----:R0:W1:Y:S01]  /*0250*/  SYNCS.EXCH.64 URZ, [UR8], UR4 ;  /* 0x00000004083f75b2 */ /* 0x0010620008000100 */
[----:B------:R0:W2:Y:S01]  /*0260*/  SYNCS.EXCH.64 URZ, [UR8+0x88], UR6 ;  /* 0x00008806083f75b2 */ /* 0x0000a20008000100 */
[----:B------:R0:W3:Y:S01]  /*0270*/  SYNCS.EXCH.64 URZ, [UR8+0x8], UR4 ;  /* 0x00000804083f75b2 */ /* 0x0000e20008000100 */
[----:B------:R0:W4:Y:S01]  /*0280*/  SYNCS.EXCH.64 URZ, [UR8+0x90], UR6 ;  /* 0x00009006083f75b2 */ /* 0x0001220008000100 */
[----:B------:R0:W0:Y:S01]  /*0290*/  SYNCS.EXCH.64 URZ, [UR8+0x10], UR4 ;  /* 0x00001004083f75b2 */ /* 0x0000220008000100 */
        /* <DEDUP_REMOVED lines=29> */
[----:B-1234-:R-:W-:Y:S01]  /*0470*/  NOP ;  /* 0x0000000000007918 */ /* 0x01efe20000000000 */
.L_x_3:
[----:B0-----:R-:W-:Y:S05]  /*0480*/  BSYNC B0 ;  /* 0x0000000000007941 */ /* 0x001fea0003800000 */
.L_x_2:
[----:B------:R-:W-:Y:S01]  /*0490*/  SHF.R.S32.HI R4, RZ, 0x1f, R83 ;  /* 0x0000001fff047819 */ /* 0x000fe20000011453 */
[----:B------:R-:W0:Y:S01]  /*04a0*/  SHFL.IDX PT, R0, R0, RZ, 0x1f ;  /* 0x00001fff00007589 */ /* 0x000e2200000e0000 */
[----:B------:R-:W1:Y:S01]  /*04b0*/  S2UR UR8, SR_CTAID.X ;  /* 0x00000000000879c3 */ /* 0x000e620000002500 */
[----:B------:R-:W-:Y:S02]  /*04c0*/  ELECT P0, URZ, PT ;  /* 0x00000000003f782f */ /* 0x000fe40003800000 */
[----:B------:R-:W-:Y:S01]  /*04d0*/  LEA.HI R4, R4, R83, RZ, 0x7 ;  /* 0x0000005304047211 */ /* 0x000fe200078f38ff */
[----:B------:R-:W-:Y:S01]  /*04e0*/  ULDC UR4, c[0x0][0x150] ;  /* 0x0000540000047ab9 */ /* 0x000fe20000000800 */
[----:B------:R-:W-:Y:S01]  /*04f0*/  SHF.R.S32.HI R6, RZ, 0x1f, R5 ;  /* 0x0000001fff067819 */ /* 0x000fe20000011405 */
[----:B------:R-:W-:Y:S01]  /*0500*/  NOP ;  /* 0x0000000000007918 */ /* 0x000fe20000000000 */
[----:B------:R-:W-:Y:S01]  /*0510*/  LOP3.LUT R4, R4, 0xffffff80, RZ, 0xc0, !PT ;  /* 0xffffff8004047812 */ /* 0x000fe200078ec0ff */
[----:B------:R-:W-:Y:S01]  /*0520*/  NOP ;  /* 0x0000000000007918 */ /* 0x000fe20000000000 */
[----:B------:R-:W-:Y:S01]  /*0530*/  LEA.HI R6, R6, R5, RZ, 0x2 ;  /* 0x0000000506067211 */ /* 0x000fe200078f10ff */
[----:B------:R-:W2:Y:S01]  /*0540*/  LDC R11, c[0x0][0x144] ;  /* 0x00005100ff0b7b82 */ /* 0x000ea20000000800 */
[----:B------:R-:W-:Y:S01]  /*0550*/  IMAD.MOV.U32 R22, RZ, RZ, 0x1 ;  /* 0x00000001ff167424 */ /* 0x000fe200078e00ff */
[----:B------:R-:W-:Y:S01]  /*0560*/  ISETP.NE.AND P3, PT, R2, RZ, PT ;  /* 0x000000ff0200720c */ /* 0x000fe20003f65270 */
[----:B------:R-:W-:Y:S01]  /*0570*/  IMAD.IADD R8, R83, 0x1, -R4 ;  /* 0x0000000153087824 */ /* 0x000fe200078e0a04 */
[----:B------:R-:W-:Y:S01]  /*0580*/  LOP3.LUT R6, R6, 0x3ffffffc, RZ, 0xc0, !PT ;  /* 0x3ffffffc06067812 */ /* 0x000fe200078ec0ff */
[----:B------:R-:W3:Y:S03]  /*0590*/  S2R R4, SR_CTAID.Y ;  /* 0x0000000000047919 */ /* 0x000ee60000002600 */
[----:B------:R-:W-:Y:S01]  /*05a0*/  SHF.R.S32.HI R9, RZ, 0x1f, R8 ;  /* 0x0000001fff097819 */ /* 0x000fe20000011408 */
[----:B------:R-:W-:Y:S01]  /*05b0*/  IMAD.IADD R6, R5, 0x1, -R6 ;  /* 0x0000000105067824 */ /* 0x000fe200078e0a06 */
[----:B------:R-:W4:Y:S02]  /*05c0*/  LDC R13, c[0x0][0x140] ;  /* 0x00005000ff0d7b82 */ /* 0x000f240000000800 */
[----:B------:R-:W-:-:S02]  /*05d0*/  LEA.HI R9, R9, R8, RZ, 0x3 ;  /* 0x0000000809097211 */ /* 0x000fc400078f18ff */
[----:B0-----:R-:W-:Y:S02]  /*05e0*/  ISETP.NE.OR P0, PT, R0, RZ, !P0 ;  /* 0x000000ff0000720c */ /* 0x001fe40004705670 */
[--C-:B------:R-:W-:Y:S02]  /*05f0*/  SHF.R.S32.HI R0, RZ, 0x3, R9.reuse ;  /* 0x00000003ff007819 */ /* 0x100fe40000011409 */
[----:B-1----:R-:W-:Y:S02]  /*0600*/  I2FP.F32.U32 R10, UR8 ;  /* 0x00000008000a7c45 */ /* 0x002fe40008201000 */
[----:B------:R-:W-:-:S03]  /*0610*/  SHF.R.S32.HI R9, RZ, 0x1f, R9 ;  /* 0x0000001fff097819 */ /* 0x000fc60000011409 */
[----:B------:R-:W-:Y:S01]  /*0620*/  FMUL R10, R10, UR4 ;  /* 0x000000040a0a7c20 */ /* 0x000fe20008400000 */
[----:B------:R-:W-:Y:S01]  /*0630*/  LEA.HI R9, R9, R0, RZ, 0x2 ;  /* 0x0000000009097211 */ /* 0x000fe200078f10ff */
[----:B------:R-:W-:Y:S02]  /*0640*/  ULDC UR4, c[0x0][0x154] ;  /* 0x0000550000047ab9 */ /* 0x000fe40000000800 */
[----:B------:R-:W-:Y:S01]  /*0650*/  VOTEU.ALL UP0, P0 ;  /* 0x00000000003f7886 */ /* 0x000fe20000000000 */
[----:B------:R-:W-:Y:S01]  /*0660*/  LOP3.LUT R9, R9, 0xfffffffc, RZ, 0xc0, !PT ;  /* 0xfffffffc09097812 */ /* 0x000fe200078ec0ff */
[----:B------:R-:W0:Y:S01]  /*0670*/  F2I.U32.TRUNC.NTZ R10, R10 ;  /* 0x0000000a000a7305 */ /* 0x000e22000020f000 */
[----:B------:R-:W-:Y:S02]  /*0680*/  VOTEU.ALL UP1, P0 ;  /* 0x00000000003f7886 */ /* 0x000fe40000020000 */
[----:B------:R-:W1:Y:S01]  /*0690*/  @!UP0 S2UR UR7, SR_CgaCtaId ;  /* 0x00000000000789c3 */ /* 0x000e620000008800 */
[----:B------:R-:W-:Y:S01]  /*06a0*/  IMAD.IADD R9, R0, 0x1, -R9 ;  /* 0x0000000100097824 */ /* 0x000fe200078e0a09 */
[----:B------:R-:W-:Y:S01]  /*06b0*/  SHF.R.S32.HI R0, RZ, 0x1f, R3 ;  /* 0x0000001fff007819 */ /* 0x000fe20000011403 */
[----:B------:R-:W-:Y:S01]  /*06c0*/  @!UP0 UMOV UR6, 0x400 ;  /* 0x0000040000068882 */ /* 0x000fe20000000000 */
[----:B----4-:R-:W-:Y:S01]  /*06d0*/  ISETP.EQ.U32.AND P2, PT, R13, 0x1, PT ;  /* 0x000000010d00780c */ /* 0x010fe20003f42070 */
[----:B------:R-:W-:Y:S01]  /*06e0*/  IMAD R19, R6, 0x4, R9 ;  /* 0x0000000406137824 */ /* 0x000fe200078e0209 */
[----:B---3--:R-:W-:-:S02]  /*06f0*/  I2FP.F32.U32 R12, R4 ;  /* 0x00000004000c7245 */ /* 0x008fc40000201000 */
[----:B------:R-:W3:Y:S01]  /*0700*/  LDC R9, c[0x0][0x148] ;  /* 0x00005200ff097b82 */ /* 0x000ee20000000800 */
[----:B------:R-:W-:Y:S02]  /*0710*/  LEA.HI R0, R0, R3, RZ, 0x2 ;  /* 0x0000000300007211 */ /* 0x000fe400078f10ff */
[----:B------:R-:W-:Y:S01]  /*0720*/  LEA.HI R6, R19, R19, RZ, 0x1 ;  /* 0x0000001313067211 */ /* 0x000fe200078f08ff */
[----:B0-----:R-:W-:Y:S02]  /*0730*/  IMAD.MOV R14, RZ, RZ, -R10 ;  /* 0x000000ffff0e7224 */ /* 0x001fe400078e0a0a */
[----:B------:R-:W-:Y:S01]  /*0740*/  FMUL R12, R12, UR4 ;  /* 0x000000040c0c7c20 */ /* 0x000fe20008400000 */
[----:B------:R-:W-:Y:S01]  /*0750*/  LOP3.LUT R0, R0, 0xfffffffc, RZ, 0xc0, !PT ;  /* 0xfffffffc00007812 */ /* 0x000fe200078ec0ff */
[----:B------:R-:W-:Y:S01]  /*0760*/  UMOV UR4, 0x20 ;  /* 0x0000002000047882 */ /* 0x000fe20000000000 */
[----:B------:R-:W-:Y:S01]  /*0770*/  LOP3.LUT R10, R6, 0xfffffffe, RZ, 0xc0, !PT ;  /* 0xfffffffe060a7812 */ /* 0x000fe200078ec0ff */
[----:B--2---:R-:W-:Y:S01]  /*0780*/  IMAD R6, R11, R14, UR8 ;  /* 0x000000080b067e24 */ /* 0x004fe2000f8e020e */
[----:B------:R-:W-:-:S04]  /*0790*/  @!UP0 UIADD3 UR4, -UR4, 0x100000, URZ ;  /* 0x0010000004048890 */ /* 0x000fc8000fffe13f */
[----:B------:R-:W-:Y:S02]  /*07a0*/  @!UP0 USHF.L.U32 UR5, UR4, 0xb, URZ ;  /* 0x0000000b04058899 */ /* 0x000fe4000800063f */
[----:B------:R-:W-:Y:S01]  /*07b0*/  @!UP0 USHF.L.U32 UR4, UR4, 0x1, URZ ;  /* 0x0000000104048899 */ /* 0x000fe2000800063f */
[----:B------:R-:W0:Y:S01]  /*07c0*/  F2I.U32.TRUNC.NTZ R12, R12 ;  /* 0x0000000c000c7305 */ /* 0x000e22000020f000 */
[----:B------:R-:W-:Y:S02]  /*07d0*/  IMAD.IADD R3, R3, 0x1, -R0 ;  /* 0x0000000103037824 */ /* 0x000fe400078e0a00 */
[C---:B------:R-:W-:Y:S02]  /*07e0*/  IMAD.IADD R11, R19.reuse, 0x1, -R10 ;  /* 0x00000001130b7824 */ /* 0x040fe400078e0a0a */
[----:B------:R-:W-:Y:S01]  /*07f0*/  IMAD.SHL.U32 R10, R19, 0x4, RZ ;  /* 0x00000004130a7824 */ /* 0x000fe200078e00ff */
[----:B-1----:R-:W-:Y:S01]  /*0800*/  @!UP0 ULEA UR6, UR7, UR6, 0x18 ;  /* 0x0000000607068291 */ /* 0x002fe2000f8ec03f */
[----:B------:R-:W-:Y:S01]  /*0810*/  ISETP.NE.AND P1, PT, R3, 0x3, PT ;  /* 0x000000030300780c */ /* 0x000fe20003f25270 */
[----:B------:R-:W-:Y:S01]  /*0820*/  VOTEU.ALL UP0, P0 ;  /* 0x00000000003f7886 */ /* 0x000fe20000000000 */
[----:B------:R-:W-:-:S02]  /*0830*/  ISETP.NE.AND P4, PT, R11, R6, PT ;  /* 0x000000060b00720c */ /* 0x000fc40003f85270 */
[----:B------:R-:W-:Y:S02]  /*0840*/  LOP3.LUT R19, R19, 0xc, R10, 0x78, !PT ;  /* 0x0000000c13137812 */ /* 0x000fe400078e780a */
[----:B------:R-:W-:Y:S01]  /*0850*/  LOP3.LUT P0, RZ, R8, 0x7, RZ, 0xc0, !PT ;  /* 0x0000000708ff7812 */ /* 0x000fe2000780c0ff */
[C---:B------:R-:W-:Y:S01]  /*0860*/  VIADD R8, R2.reuse, 0xffffffff ;  /* 0xffffffff02087836 */ /* 0x040fe20000000000 */
[----:B------:R-:W-:Y:S01]  /*0870*/  ISETP.EQ.OR P1, PT, R3, RZ, !P1 ;  /* 0x000000ff0300720c */ /* 0x000fe20004f22670 */
[----:B0-----:R-:W-:Y:S01]  /*0880*/  IMAD.MOV R23, RZ, RZ, -R12 ;  /* 0x000000ffff177224 */ /* 0x001fe200078e0a0c */
[----:B------:R-:W-:Y:S01]  /*0890*/  ISETP.LT.U32.AND P0, PT, R19, 0x2, !P0 ;  /* 0x000000021300780c */ /* 0x000fe20004701070 */
[----:B------:R-:W0:Y:S02]  /*08a0*/  FENCE.VIEW.ASYNC.S ;  /* 0x00000000000073c6 */ /* 0x000e240000000000 */
[----:B0-----:R0:W1:Y:S01]  /*08b0*/  @!UP0 SYNCS.EXCH.64 URZ, [UR6+0x120], UR4 ;  /* 0x00012004063f85b2 */ /* 0x0010620008000100 */
[----:B------:R-:W-:Y:S01]  /*08c0*/  ISETP.EQ.AND P1, PT, R2, RZ, P1 ;  /* 0x000000ff0200720c */ /* 0x000fe20000f22270 */
[----:B---3--:R-:W-:Y:S01]  /*08d0*/  IMAD R11, R9, R23, R4 ;  /* 0x00000017090b7224 */ /* 0x008fe200078e0204 */
[----:B------:R-:W-:-:S02]  /*08e0*/  ISETP.GE.U32.AND P6, PT, R8, 0x2, PT ;  /* 0x000000020800780c */ /* 0x000fc40003fc6070 */
[----:B------:R-:W-:Y:S02]  /*08f0*/  @P4 LEA.HI R0, R19, R19, RZ, 0x1 ;  /* 0x0000001313004211 */ /* 0x000fe400078f08ff */
[----:B------:R-:W-:Y:S02]  /*0900*/  SEL R18, RZ, 0x1, !P1 ;  /* 0x00000001ff127807 */ /* 0x000fe40004800000 */
[----:B------:R-:W-:Y:S02]  /*0910*/  @P4 SHF.R.S32.HI R0, RZ, 0x1, R0 ;  /* 0x00000001ff004819 */ /* 0x000fe40000011400 */
[----:B------:R-:W-:Y:S02]  /*0920*/  SEL R18, R18, 0x2, P6 ;  /* 0x0000000212127807 */ /* 0x000fe40003000000 */
[----:B------:R-:W-:Y:S02]  /*0930*/  @P4 ISETP.NE.AND P5, PT, R0, R11, PT ;  /* 0x0000000b0000420c */ /* 0x000fe40003fa5270 */
[----:B------:R-:W-:Y:S01]  /*0940*/  SEL R11, RZ, 0x1, !P0 ;  /* 0x00000001ff0b7807 */ /* 0x000fe20004000000 */
[----:B------:R0:W2:Y:S01]  /*0950*/  @!UP1 SYNCS.EXCH.64 URZ, [UR6+0x128], UR4 ;  /* 0x00012804063f95b2 */ /* 0x0000a20008000100 */
[----:B------:R-:W-:Y:S01]  /*0960*/  @P4 SEL R22, RZ, 0x1, P5 ;  /* 0x00000001ff164807 */ /* 0x000fe20002800000 */
[----:B------:R-:W-:Y:S01]  /*0970*/  NOP ;  /* 0x0000000000007918 */ /* 0x000fe20000000000 */
[----:B------:R-:W-:-:S02]  /*0980*/  LOP3.LUT R0, R83, 0x7f, RZ, 0xc0, !PT ;  /* 0x0000007f53007812 */ /* 0x000fc400078ec0ff */
[----:B------:R-:W-:Y:S01]  /*0990*/  LOP3.LUT R22, R22, R11, RZ, 0xc0, !PT ;  /* 0x0000000b16167212 */ /* 0x000fe200078ec0ff */
[----:B01----:R-:W-:Y:S06]  /*09a0*/  @!P2 BRA `(.L_x_4) ;  /* 0x000000000008a947 */ /* 0x003fec0003800000 */
[----:B--2---:R-:W-:Y:S01]  /*09b0*/  UCGABAR_ARV ;  /* 0x00000000000079c7 */ /* 0x004fe20008000000 */
[----:B------:R-:W-:Y:S05]  /*09c0*/  BRA `(.L_x_5) ;  /* 0x0000000000047947 */ /* 0x000fea0003800000 */
.L_x_4:
[----:B--2---:R-:W-:Y:S01]  /*09d0*/  NOP ;  /* 0x0000000000007918 */ /* 0x004fe20000000000 */
.L_x_5:
[----:B------:R-:W0:Y:S01]  /*09e0*/  LDC R2, c[0x0][0x65c] ;  /* 0x00019700ff027b82 */ /* 0x000e220000000800 */
[----:B------:R-:W-:Y:S01]  /*09f0*/  LOP3.LUT R5, R5, 0xfffffbff, RZ, 0xc0, !PT ;  /* 0xfffffbff05057812 */ /* 0x000fe200078ec0ff */
[----:B------:R-:W-:Y:S02]  /*0a00*/  IMAD.U32 R10, RZ, RZ, UR8 ;  /* 0x00000008ff0a7e24 */ /* 0x000fe4000f8e00ff */
[----:B------:R-:W-:Y:S01]  /*0a10*/  IMAD.MOV.U32 R11, RZ, RZ, RZ ;  /* 0x000000ffff0b7224 */ /* 0x000fe200078e00ff */
[----:B0-----:R-:W-:-:S13]  /*0a20*/  ISETP.NE.AND P1, PT, R2, 0x1, PT ;  /* 0x000000010200780c */ /* 0x001fda0003f25270 */
[----:B------:R-:W0:Y:S01]  /*0a30*/  @P1 LDC R17, c[0x0][0x10] ;  /* 0x00000400ff111b82 */ /* 0x000e220000000800 */
[----:B------:R-:W-:Y:S01]  /*0a40*/  @P1 LOP3.LUT R5, R5, 0x400, RZ, 0xfc, !PT ;  /* 0x0000040005051812 */ /* 0x000fe200078efcff */
[----:B------:R-:W-:Y:S02]  /*0a50*/  @P1 IMAD.MOV.U32 R5, RZ, RZ, RZ ;  /* 0x000000ffff051224 */ /* 0x000fe400078e00ff */
[----:B------:R-:W-:-:S04]  /*0a60*/  @P1 IMAD.MOV.U32 R15, RZ, RZ, RZ ;  /* 0x000000ffff0f1224 */ /* 0x000fc800078e00ff */
[----:B------:R-:W1:Y:S01]  /*0a70*/  @!P1 LDC R13, c[0x0][0xc] ;  /* 0x00000300ff0d9b82 */ /* 0x000e620000000800 */
[----:B------:R-:W-:Y:S01]  /*0a80*/  ULDC UR4, c[0x0][0xc] ;  /* 0x0000030000047ab9 */ /* 0x000fe20000000800 */
[----:B------:R-:W-:Y:S01]  /*0a90*/  ULDC UR5, c[0x0][0x10] ;  /* 0x0000040000057ab9 */ /* 0x000fe20000000800 */
[----:B------:R-:W-:Y:S01]  /*0aa0*/  ULDC UR6, c[0x0][0x14] ;  /* 0x0000050000067ab9 */ /* 0x000fe20000000800 */
[----:B------:R-:W-:-:S04]  /*0ab0*/  UIMAD.WIDE.U32 UR4, UR4, UR5, URZ ;  /* 0x00000005040472a5 */ /* 0x000fc8000f8e003f */
[----:B------:R-:W-:Y:S02]  /*0ac0*/  UIMAD.WIDE.U32 UR36, UR4, UR6, URZ ;  /* 0x00000006042472a5 */ /* 0x000fe4000f8e003f */
[----:B------:R-:W-:-:S04]  /*0ad0*/  UIMAD UR42, UR5, UR6, URZ ;  /* 0x00000006052a72a4 */ /* 0x000fc8000f8e023f */
[----:B------:R-:W-:Y:S01]  /*0ae0*/  UIADD3 UR42, UR37, UR42, URZ ;  /* 0x0000002a252a7290 */ /* 0x000fe2000fffe03f */
[----:B0-----:R-:W-:-:S04]  /*0af0*/  @P1 IMAD.WIDE.U32 R16, R17, UR8, R4 ;  /* 0x0000000811101c25 */ /* 0x001fc8000f8e0004 */
[----:B------:R-:W-:Y:S02]  /*0b00*/  @P1 IMAD.IADD R17, R17, 0x1, R15 ;  /* 0x0000000111111824 */ /* 0x000fe400078e020f */
[----:B-1----:R-:W-:-:S04]  /*0b10*/  @!P1 IMAD.WIDE.U32 R10, R4, R13, R10 ;  /* 0x0000000d040a9225 */ /* 0x002fc800078e000a */
[----:B------:R-:W-:Y:S02]  /*0b20*/  @!P1 IMAD.MOV.U32 R16, RZ, RZ, R10 ;  /* 0x000000ffff109224 */ /* 0x000fe400078e000a */
[----:B------:R-:W-:Y:S01]  /*0b30*/  @!P1 IMAD.MOV.U32 R17, RZ, RZ, R11 ;  /* 0x000000ffff119224 */ /* 0x000fe200078e000b */
[----:B------:R-:W-:Y:S06]  /*0b40*/  @!P2 BRA `(.L_x_6) ;  /* 0x00000000000ca947 */ /* 0x000fec0003800000 */
[----:B------:R-:W-:Y:S01]  /*0b50*/  UCGABAR_WAIT ;  /* 0x0000000000007dc7 */ /* 0x000fe20008000000 */
[----:B------:R-:W-:Y:S01]  /*0b60*/  CCTL.IVALL ;  /* 0x00000000ff00798f */ /* 0x000fe20002000000 */
[----:B------:R-:W-:Y:S05]  /*0b70*/  BRA `(.L_x_7) ;  /* 0x0000000000047947 */ /* 0x000fea0003800000 */
.L_x_6:
[----:B------:R-:W-:Y:S06]  /*0b80*/  BAR.SYNC.DEFER_BLOCKING 0x0 ;  /* 0x0000000000007b1d */ /* 0x000fec0000010000 */
.L_x_7:
[----:B------:R-:W-:Y:S05]  /*0b90*/  @!P3 BRA `(.L_x_8) ;  /* 0x0000004c007cb947 */ /* 0x000fea0003800000 */
[----:B------:R-:W-:-:S13]  /*0ba0*/  ISETP.GT.U32.AND P0, PT, R8, 0x1, PT ;  /* 0x000000010800780c */ /* 0x000fda0003f04070 */
[----:B------:R-:W-:Y:S05]  /*0bb0*/  @P0 EXIT ;  /* 0x000000000000094d */ /* 0x000fea0003800000 */
[----:B------:R-:W-:Y:S01]  /*0bc0*/  ULDC.64 UR4, c[0x0][0x650] ;  /* 0x0001940000047ab9 */ /* 0x000fe20000000a00 */
[----:B------:R-:W-:Y:S01]  /*0bd0*/  PRMT R3, RZ, 0x7610, R3 ;  /* 0x00007610ff037816 */ /* 0x000fe20000000003 */
[----:B------:R-:W-:Y:S01]  /*0be0*/  IMAD.MOV.U32 R89, RZ, RZ, -0x1 ;  /* 0xffffffffff597424 */ /* 0x000fe200078e00ff */
[----:B------:R-:W-:Y:S01]  /*0bf0*/  ISETP.GE.U32.AND P0, PT, R16, UR4, PT ;  /* 0x0000000410007c0c */ /* 0x000fe2000bf06070 */
[----:B------:R-:W-:Y:S02]  /*0c00*/  IMAD.MOV.U32 R90, RZ, RZ, -0x1 ;  /* 0xffffffffff5a7424 */ /* 0x000fe400078e00ff */
[----:B------:R-:W-:Y:S01]  /*0c10*/  IMAD.MOV.U32 R88, RZ, RZ, -0x1 ;  /* 0xffffffffff587424 */ /* 0x000fe200078e00ff */
[----:B------:R-:W-:-:S13]  /*0c20*/  ISETP.GE.U32.AND.EX P0, PT, R17, UR5, PT, P0 ;  /* 0x0000000511007c0c */ /* 0x000fda000bf06100 */
[----:B------:R-:W-:Y:S05]  /*0c30*/  @P0 BRA `(.L_x_9) ;  /* 0x0000000400280947 */ /* 0x000fea0003800000 */
[----:B------:R-:W0:Y:S01]  /*0c40*/  LDC.64 R24, c[0x0][0x628] ;  /* 0x00018a00ff187b82 */ /* 0x000e220000000a00 */
[----:B------:R-:W-:Y:S02]  /*0c50*/  IMAD.MOV.U32 R10, RZ, RZ, R16 ;  /* 0x000000ffff0a7224 */ /* 0x000fe400078e0010 */
[----:B------:R-:W-:-:S05]  /*0c60*/  IMAD.MOV.U32 R11, RZ, RZ, R17 ;  /* 0x000000ffff0b7224 */ /* 0x000fca00078e0011 */
[----:B------:R-:W1:Y:S08]  /*0c70*/  LDC R8, c[0x0][0x630] ;  /* 0x00018c00ff087b82 */ /* 0x000e700000000800 */
[----:B------:R-:W2:Y:S01]  /*0c80*/  LDC.64 R26, c[0x0][0x620] ;  /* 0x00018800ff1a7b82 */ /* 0x000ea20000000a00 */
[----:B0-----:R-:W-:-:S04]  /*0c90*/  ISETP.NE.U32.AND P0, PT, R24, RZ, PT ;  /* 0x000000ff1800720c */ /* 0x001fc80003f05070 */
[----:B------:R-:W-:-:S13]  /*0ca0*/  ISETP.NE.AND.EX P0, PT, R25, RZ, PT, P0 ;  /* 0x000000ff1900720c */ /* 0x000fda0003f05300 */
[----:B-12---:R-:W-:Y:S05]  /*0cb0*/  @!P0 BRA `(.L_x_10) ;  /* 0x0000000000288947 */ /* 0x006fea0003800000 */
[----:B------:R-:W0:Y:S02]  /*0cc0*/  LDC R3, c[0x0][0x634] ;  /* 0x00018d00ff037b82 */ /* 0x000e240000000800 */
[----:B0-----:R-:W-:-:S05]  /*0cd0*/  IADD3 R3, P0, R16, R3, RZ ;  /* 0x0000000310037210 */ /* 0x001fca0007f1e0ff */
[----:B------:R-:W-:-:S04]  /*0ce0*/  IMAD.X R21, RZ, RZ, R17, P0 ;  /* 0x000000ffff157224 */ /* 0x000fc800000e0611 */
[----:B------:R-:W-:-:S04]  /*0cf0*/  IMAD.WIDE.U32 R10, R21, R24, RZ ;  /* 0x00000018150a7225 */ /* 0x000fc800078e00ff */
[----:B------:R-:W-:-:S04]  /*0d00*/  IMAD.WIDE.U32 R12, P0, R3, R25, R10 ;  /* 0x00000019030c7225 */ /* 0x000fc8000780000a */
[----:B------:R-:W-:-:S04]  /*0d10*/  IMAD.WIDE.U32 R10, R3, R24, RZ ;  /* 0x00000018030a7225 */ /* 0x000fc800078e00ff */
[----:B------:R-:W-:Y:S01]  /*0d20*/  IMAD.X R15, RZ, RZ, RZ, P0 ;  /* 0x000000ffff0f7224 */ /* 0x000fe200000e06ff */
[----:B------:R-:W-:Y:S01]  /*0d30*/  IADD3 RZ, P0, R11, R12, RZ ;  /* 0x0000000c0bff7210 */ /* 0x000fe20007f1e0ff */
[----:B------:R-:W-:-:S04]  /*0d40*/  IMAD.MOV.U32 R14, RZ, RZ, R13 ;  /* 0x000000ffff0e7224 */ /* 0x000fc800078e000d */
[----:B------:R-:W-:-:S08]  /*0d50*/  IMAD.WIDE.U32.X R10, R21, R25, R14, P0 ;  /* 0x00000019150a7225 */ /* 0x000fd000000e040e */
.L_x_10:
[----:B------:R-:W0:Y:S01]  /*0d60*/  LDC.64 R30, c[0x0][0x640] ;  /* 0x00019000ff1e7b82 */ /* 0x000e220000000a00 */
[-CC-:B------:R-:W-:Y:S01]  /*0d70*/  SHF.R.U64 R88, R10, R8.reuse, R11.reuse ;  /* 0x000000080a587219 */ /* 0x180fe2000000120b */
[----:B------:R-:W-:Y:S01]  /*0d80*/  IMAD R29, R9, R23, R4 ;  /* 0x00000017091d7224 */ /* 0x000fe200078e0204 */
[----:B------:R-:W-:Y:S01]  /*0d90*/  SHF.R.U32.HI R3, RZ, R8, R11 ;  /* 0x00000008ff037219 */ /* 0x000fe2000001160b */
[----:B------:R-:W-:Y:S01]  /*0da0*/  IMAD.MOV.U32 R23, RZ, RZ, 0x1 ;  /* 0x00000001ff177424 */ /* 0x000fe200078e00ff */
[----:B------:R-:W-:-:S03]  /*0db0*/  IADD3 R5, P0, RZ, -R88, RZ ;  /* 0x80000058ff057210 */ /* 0x000fc60007f1e0ff */
[----:B------:R-:W1:Y:S02]  /*0dc0*/  LDC R12, c[0x0][0x618] ;  /* 0x00018600ff0c7b82 */ /* 0x000e640000000800 */
[----:B------:R-:W-:Y:S02]  /*0dd0*/  IMAD.X R3, RZ, RZ, ~R3, P0 ;  /* 0x000000ffff037224 */ /* 0x000fe400000e0e03 */
[----:B------:R-:W-:-:S04]  /*0de0*/  IMAD.WIDE.U32 R10, R5, R26, R16 ;  /* 0x0000001a050a7225 */ /* 0x000fc800078e0010 */
[----:B------:R-:W2:Y:S01]  /*0df0*/  LDC R20, c[0x0][0x608] ;  /* 0x00018200ff147b82 */ /* 0x000ea20000000800 */
[----:B------:R-:W-:Y:S02]  /*0e00*/  IMAD R8, R3, R26, RZ ;  /* 0x0000001a03087224 */ /* 0x000fe400078e02ff */
[----:B------:R-:W-:Y:S02]  /*0e10*/  IMAD.MOV.U32 R3, RZ, RZ, -0x1 ;  /* 0xffffffffff037424 */ /* 0x000fe400078e00ff */
[----:B------:R-:W-:-:S03]  /*0e20*/  IMAD R5, R5, R27, R8 ;  /* 0x0000001b05057224 */ /* 0x000fc600078e0208 */
[----:B------:R-:W3:Y:S01]  /*0e30*/  LDC R28, c[0x0][0x658] ;  /* 0x00019600ff1c7b82 */ /* 0x000ee20000000800 */
[----:B------:R-:W-:Y:S01]  /*0e40*/  IMAD.IADD R5, R11, 0x1, R5 ;  /* 0x000000010b057824 */ /* 0x000fe200078e0205 */
[----:B0-----:R-:W-:-:S04]  /*0e50*/  ISETP.NE.U32.AND P0, PT, R30, RZ, PT ;  /* 0x000000ff1e00720c */ /* 0x001fc80003f05070 */
[----:B------:R-:W-:Y:S02]  /*0e60*/  ISETP.NE.AND.EX P0, PT, R31, RZ, PT, P0 ;  /* 0x000000ff1f00720c */ /* 0x000fe40003f05300 */
[----:B------:R-:W0:Y:S01]  /*0e70*/  LDC R24, c[0x0][0x600] ;  /* 0x00018000ff187b82 */ /* 0x000e220000000800 */
[-CC-:B-1----:R-:W-:Y:S02]  /*0e80*/  SHF.R.U64 R14, R10, R12.reuse, R5.reuse ;  /* 0x0000000c0a0e7219 */ /* 0x182fe40000001205 */
[----:B------:R-:W-:-:S05]  /*0e90*/  SHF.R.U32.HI R5, RZ, R12, R5 ;  /* 0x0000000cff057219 */ /* 0x000fca0000011605 */
[----:B------:R-:W1:Y:S01]  /*0ea0*/  LDC R15, c[0x0][0x648] ;  /* 0x00019200ff0f7b82 */ /* 0x000e620000000800 */
[-CC-:B--2---:R-:W-:Y:S02]  /*0eb0*/  SHF.R.U64 R27, R14, R20.reuse, R5.reuse ;  /* 0x000000140e1b7219 */ /* 0x184fe40000001205 */
[----:B------:R-:W-:-:S05]  /*0ec0*/  SHF.R.U32.HI R5, RZ, R20, R5 ;  /* 0x00000014ff057219 */ /* 0x000fca0000011605 */
[----:B------:R-:W2:Y:S01]  /*0ed0*/  LDC R21, c[0x0][0x638] ;  /* 0x00018e00ff157b82 */ /* 0x000ea20000000800 */
[-CC-:B---3--:R-:W-:Y:S02]  /*0ee0*/  SHF.R.U64 R20, R27, R28.reuse, R5.reuse ;  /* 0x0000001c1b147219 */ /* 0x188fe40000001205 */
[-C--:B------:R-:W-:Y:S02]  /*0ef0*/  SHF.L.U32 R3, R3, R28.reuse, RZ ;  /* 0x0000001c03037219 */ /* 0x080fe400000006ff */
[----:B------:R-:W-:Y:S01]  /*0f00*/  SHF.R.U32.HI R5, RZ, R28, R5 ;  /* 0x0000001cff057219 */ /* 0x000fe20000011605 */
[----:B------:R-:W-:Y:S01]  /*0f10*/  IMAD.MOV.U32 R4, RZ, RZ, R20 ;  /* 0x000000ffff047224 */ /* 0x000fe200078e0014 */
[----:B------:R-:W-:Y:S01]  /*0f20*/  LOP3.LUT R12, RZ, R3, RZ, 0x33, !PT ;  /* 0x00000003ff0c7212 */ /* 0x000fe200078e33ff */
[----:B------:R-:W3:Y:S01]  /*0f30*/  LDC R25, c[0x0][0x610] ;  /* 0x00018400ff197b82 */ /* 0x000ee20000000800 */
[----:B------:R-:W-:Y:S05]  /*0f40*/  @!P0 BRA `(.L_x_11) ;  /* 0x0000000000288947 */ /* 0x000fea0003800000 */
[----:B------:R-:W4:Y:S02]  /*0f50*/  LDC R3, c[0x0][0x64c] ;  /* 0x00019300ff037b82 */ /* 0x000f240000000800 */
[----:B----4-:R-:W-:-:S05]  /*0f60*/  IADD3 R3, P0, R20, R3, RZ ;  /* 0x0000000314037210 */ /* 0x010fca0007f1e0ff */
        /* <DEDUP_REMOVED lines=8> */
.L_x_11:
[----:B-1----:R-:W-:Y:S01]  /*0ff0*/  SHF.R.U64 R4, R4, R15, R5 ;  /* 0x0000000f04047219 */ /* 0x002fe20000001205 */
[----:B0-----:R-:W-:Y:S01]  /*1000*/  VIADD R5, R24, 0xffffffff ;  /* 0xffffffff18057836 */ /* 0x001fe20000000000 */
[----:B------:R-:W-:Y:S02]  /*1010*/  SHF.L.U32 R3, R23, R28, RZ ;  /* 0x0000001c17037219 */ /* 0x000fe400000006ff */
[----:B------:R-:W-:Y:S01]  /*1020*/  LOP3.LUT R12, R27, R12, RZ, 0xc0, !PT ;  /* 0x0000000c1b0c7212 */ /* 0x000fe200078ec0ff */
[----:B------:R-:W-:Y:S01]  /*1030*/  IMAD.MOV R8, RZ, RZ, -R4 ;  /* 0x000000ffff087224 */ /* 0x000fe200078e0a04 */
[----:B------:R-:W-:Y:S02]  /*1040*/  SEL R6, R6, R29, !P1 ;  /* 0x0000001d06067207 */ /* 0x000fe40004800000 */
[----:B------:R-:W-:Y:S01]  /*1050*/  LOP3.LUT R5, R14, R5, RZ, 0xc0, !PT ;  /* 0x000000050e057212 */ /* 0x000fe200078ec0ff */
[----:B------:R-:W-:Y:S02]  /*1060*/  IMAD R9, R3, R4, R12 ;  /* 0x0000000403097224 */ /* 0x000fe400078e020c */
[----:B--2---:R-:W-:-:S02]  /*1070*/  IMAD R3, R8, R21, R20 ;  /* 0x0000001508037224 */ /* 0x004fc400078e0214 */
[----:B---3--:R-:W-:Y:S02]  /*1080*/  IMAD R6, R9, R25, R6 ;  /* 0x0000001909067224 */ /* 0x008fe400078e0206 */
[----:B------:R-:W-:Y:S02]  /*1090*/  IMAD R89, R3, R24, R5 ;  /* 0x0000001803597224 */ /* 0x000fe400078e0205 */
[----:B------:R-:W-:-:S03]  /*10a0*/  IMAD.MOV.U32 R4, RZ, RZ, 0x1 ;  /* 0x00000001ff047424 */ /* 0x000fc600078e00ff */
[----:B------:R-:W-:Y:S02]  /*10b0*/  SEL R90, R89, R6, !P1 ;  /* 0x00000006595a7207 */ /* 0x000fe40004800000 */
[----:B------:R-:W-:Y:S02]  /*10c0*/  PRMT R3, R4, 0x7610, R3 ;  /* 0x0000761004037816 */ /* 0x000fe40000000003 */
[----:B------:R-:W-:-:S07]  /*10d0*/  SEL R89, R6, R89, !P1 ;  /* 0x0000005906597207 */ /* 0x000fce0004800000 */
.L_x_9:
[----:B------:R-:W-:-:S08]  /*10e0*/  NOP ;  /* 0x0000000000007918 */ /* 0x000fd00000000000 */
[----:B------:R-:W0:Y:S02]  /*10f0*/  USETMAXREG.TRY_ALLOC.CTAPOOL UP0, 0xe8 ;  /* 0x000000e8000079c8 */ /* 0x000e240008000600 */
[----:B0-----:R-:W-:-:S13]  /*1100*/  PLOP3.LUT P0, PT, PT, PT, UP0, 0x80, 0x0 ;  /* 0x000000000000781c */ /* 0x001fda0003f0f008 */
[----:B------:R-:W-:Y:S05]  /*1110*/  @!P0 BRA `(.L_x_9) ;  /* 0xfffffffc00f08947 */ /* 0x000fea000383ffff */
[----:B------:R-:W-:Y:S01]  /*1120*/  ULDC.64 UR4, c[0x0][0x598] ;  /* 0x0001660000047ab9 */ /* 0x000fe20000000a00 */
[----:B------:R-:W-:Y:S01]  /*1130*/  ULDC.64 UR38, c[0x0][0x208] ;  /* 0x0000820000267ab9 */ /* 0x000fe20000000a00 */
[----:B------:R-:W-:-:S04]  /*1140*/  ISETP.NE.U32.AND P0, PT, RZ, UR4, PT ;  /* 0x00000004ff007c0c */ /* 0x000fc8000bf05070 */
[----:B------:R-:W-:-:S13]  /*1150*/  ISETP.NE.AND.EX P0, PT, RZ, UR5, PT, P0 ;  /* 0x00000005ff007c0c */ /* 0x000fda000bf05300 */
[----:B------:R-:W-:Y:S05]  /*1160*/  @!P0 BRA `(.L_x_12) ;  /* 0x00000000001c8947 */ /* 0x000fea0003800000 */
[----:B------:R-:W0:Y:S02]  /*1170*/  LDC.64 R4, c[0x0][0x598] ;  /* 0x00016600ff047b82 */ /* 0x000e240000000a00 */
[----:B0-----:R-:W2:Y:S02]  /*1180*/  LDG.E.64 R4, desc[UR38][R4.64] ;  /* 0x0000002604047981 */ /* 0x001ea4000c1e1b00 */
[----:B--2---:R-:W-:-:S04]  /*1190*/  ISETP.NE.U32.AND P0, PT, R4, RZ, PT ;  /* 0x000000ff0400720c */ /* 0x004fc80003f05070 */
[----:B------:R-:W-:-:S13]  /*11a0*/  ISETP.NE.AND.EX P0, PT, R5, RZ, PT, P0 ;  /* 0x000000ff0500720c */ /* 0x000fda0003f05300 */
[----:B------:R-:W-:Y:S05]  /*11b0*/  @!P0 BRA `(.L_x_12) ;  /* 0x0000000000088947 */ /* 0x000fea0003800000 */
[----:B------:R0:W5:Y:S01]  /*11c0*/  LD.E R23, desc[UR38][R4.64] ;  /* 0x0000002604177980 */ /* 0x000162000c101900 */
[----:B------:R-:W-:Y:S05]  /*11d0*/  BRA `(.L_x_13) ;  /* 0x0000000000247947 */ /* 0x000fea0003800000 */
.L_x_12:
[----:B------:R-:W-:Y:S02]  /*11e0*/  ULDC.64 UR4, c[0x0][0x588] ;  /* 0x0001620000047ab9 */ /* 0x000fe40000000a00 */
[----:B------:R-:W-:-:S04]  /*11f0*/  ISETP.NE.U32.AND P0, PT, RZ, UR4, PT ;  /* 0x00000004ff007c0c */ /* 0x000fc8000bf05070 */
[----:B------:R-:W-:-:S13]  /*1200*/  ISETP.NE.AND.EX P0, PT, RZ, UR5, PT, P0 ;  /* 0x00000005ff007c0c */ /* 0x000fda000bf05300 */
[----:B------:R-:W-:Y:S05]  /*1210*/  @!P0 BRA `(.L_x_14) ;  /* 0x00000000000c8947 */ /* 0x000fea0003800000 */
[----:B------:R-:W0:Y:S02]  /*1220*/  LDC.64 R4, c[0x0][0x588] ;  /* 0x00016200ff047b82 */ /* 0x000e240000000a00 */
[----:B0-----:R1:W5:Y:S01]  /*1230*/  LDG.E R23, desc[UR38][R4.64] ;  /* 0x0000002604177981 */ /* 0x001362000c1e1900 */
[----:B------:R-:W-:Y:S05]  /*1240*/  BRA `(.L_x_13) ;  /* 0x0000000000087947 */ /* 0x000fea0003800000 */
.L_x_14:
[----:B------:R-:W-:Y:S02]  /*1250*/  ULDC UR4, c[0x0][0x580] ;  /* 0x0001600000047ab9 */ /* 0x000fe40000000800 */
[----:B------:R-:W-:-:S07]  /*1260*/  IMAD.U32 R23, RZ, RZ, UR4 ;  /* 0x00000004ff177e24 */ /* 0x000fce000f8e00ff */
.L_x_13:
[----:B------:R-:W-:Y:S02]  /*1270*/  ULDC.64 UR4, c[0x0][0x5a0] ;  /* 0x0001680000047ab9 */ /* 0x000fe40000000a00 */
[----:B------:R-:W-:-:S04]  /*1280*/  ISETP.NE.U32.AND P0, PT, RZ, UR4, PT ;  /* 0x00000004ff007c0c */ /* 0x000fc8000bf05070 */
[----:B------:R-:W-:-:S13]  /*1290*/  ISETP.NE.AND.EX P0, PT, RZ, UR5, PT, P0 ;  /* 0x00000005ff007c0c */ /* 0x000fda000bf05300 */
[----:B------:R-:W-:Y:S05]  /*12a0*/  @!P0 BRA `(.L_x_15) ;  /* 0x00000000001c8947 */ /* 0x000fea0003800000 */
[----:B01----:R-:W0:Y:S02]  /*12b0*/  LDC.64 R4, c[0x0][0x5a0] ;  /* 0x00016800ff047b82 */ /* 0x003e240000000a00 */
[----:B0-----:R-:W2:Y:S02]  /*12c0*/  LDG.E.64 R4, desc[UR38][R4.64] ;  /* 0x0000002604047981 */ /* 0x001ea4000c1e1b00 */
[----:B--2---:R-:W-:-:S04]  /*12d0*/  ISETP.NE.U32.AND P0, PT, R4, RZ, PT ;  /* 0x000000ff0400720c */ /* 0x004fc80003f05070 */
[----:B------:R-:W-:-:S13]  /*12e0*/  ISETP.NE.AND.EX P0, PT, R5, RZ, PT, P0 ;  /* 0x000000ff0500720c */ /* 0x000fda0003f05300 */
[----:B------:R-:W-:Y:S05]  /*12f0*/  @!P0 BRA `(.L_x_15) ;  /* 0x0000000000088947 */ /* 0x000fea0003800000 */
[----:B------:R0:W5:Y:S01]  /*1300*/  LD.E R74, desc[UR38][R4.64] ;  /* 0x00000026044a7980 */ /* 0x000162000c101900 */
[----:B------:R-:W-:Y:S05]  /*1310*/  BRA `(.L_x_16) ;  /* 0x0000000000247947 */ /* 0x000fea0003800000 */
.L_x_15:
[----:B------:R-:W-:Y:S02]  /*1320*/  ULDC.64 UR4, c[0x0][0x590] ;  /* 0x0001640000047ab9 */ /* 0x000fe40000000a00 */
[----:B------:R-:W-:-:S04]  /*1330*/  ISETP.NE.U32.AND P0, PT, RZ, UR4, PT ;  /* 0x00000004ff007c0c */ /* 0x000fc8000bf05070 */
[----:B------:R-:W-:-:S13]  /*1340*/  ISETP.NE.AND.EX P0, PT, RZ, UR5, PT, P0 ;  /* 0x00000005ff007c0c */ /* 0x000fda000bf05300 */
[----:B------:R-:W-:Y:S05]  /*1350*/  @!P0 BRA `(.L_x_17) ;  /* 0x00000000000c8947 */ /* 0x000fea0003800000 */
[----:B------:R-:W2:Y:S02]  /*1360*/  LDC.64 R74, c[0x0][0x590] ;  /* 0x00016400ff4a7b82 */ /* 0x000ea40000000a00 */
[----:B--2---:R2:W5:Y:S01]  /*1370*/  LDG.E R74, desc[UR38][R74.64] ;  /* 0x000000264a4a7981 */ /* 0x004562000c1e1900 */
[----:B------:R-:W-:Y:S05]  /*1380*/  BRA `(.L_x_16) ;  /* 0x0000000000087947 */ /* 0x000fea0003800000 */
.L_x_17:
[----:B------:R-:W-:Y:S02]  /*1390*/  ULDC UR4, c[0x0][0x584] ;  /* 0x0001610000047ab9 */ /* 0x000fe40000000800 */
[----:B------:R-:W-:-:S07]  /*13a0*/  IMAD.U32 R74, RZ, RZ, UR4 ;  /* 0x00000004ff4a7e24 */ /* 0x000fce000f8e00ff */
.L_x_16:
[----:B------:R-:W-:-:S13]  /*13b0*/  LOP3.LUT P0, RZ, R3, 0xff, RZ, 0xc0, !PT ;  /* 0x000000ff03ff7812 */ /* 0x000fda000780c0ff */
[----:B------:R-:W-:Y:S05]  /*13c0*/  @!P0 EXIT ;  /* 0x000000000000894d */ /* 0x000fea0003800000 */
[----:B------:R-:W3:Y:S01]  /*13d0*/  LDC R76, c[0x0][0x658] ;  /* 0x00019600ff4c7b82 */ /* 0x000ee20000000800 */
[----:B------:R-:W-:Y:S01]  /*13e0*/  ULDC.64 UR6, c[0x0][0x288] ;  /* 0x0000a20000067ab9 */ /* 0x000fe20000000a00 */
[----:B------:R-:W-:Y:S01]  /*13f0*/  LOP3.LUT R7, R7, 0x1, RZ, 0xc0, !PT ;  /* 0x0000000107077812 */ /* 0x000fe200078ec0ff */
[----:B------:R-:W-:Y:S01]  /*1400*/  UIADD3 UR4, UR7, 0x1f, URZ ;  /* 0x0000001f07047890 */ /* 0x000fe2000fffe03f */
[----:B------:R-:W-:Y:S01]  /*1410*/  SHF.R.U32.HI R3, RZ, 0x2, R83 ;  /* 0x00000002ff037819 */ /* 0x000fe20000011653 */
[----:B01----:R-:W-:Y:S01]  /*1420*/  IMAD.U32 R4, RZ, RZ, UR6 ;  /* 0x00000006ff047e24 */ /* 0x003fe2000f8e00ff */
[----:B------:R-:W-:Y:S01]  /*1430*/  SHF.R.U32.HI R0, RZ, 0x1, R0 ;  /* 0x00000001ff007819 */ /* 0x000fe20000011600 */
[----:B------:R-:W-:Y:S01]  /*1440*/  USHF.R.S32.HI UR5, URZ, 0x1f, UR4 ;  /* 0x0000001f3f057899 */ /* 0x000fe20008011404 */
[----:B------:R-:W0:Y:S01]  /*1450*/  LDC.64 R8, c[0x0][0x5c8] ;  /* 0x00017200ff087b82 */ /* 0x000e220000000a00 */
[----:B--2---:R-:W-:Y:S01]  /*1460*/  LOP3.LUT R75, R83, 0x3, RZ, 0xc0, !PT ;  /* 0x00000003534b7812 */ /* 0x004fe200078ec0ff */
[----:B------:R-:W-:Y:S01]  /*1470*/  IMAD.SHL.U32 R72, R7, 0x40, RZ ;  /* 0x0000004007487824 */ /* 0x000fe200078e00ff */
[----:B------:R-:W-:Y:S01]  /*1480*/  LOP3.LUT R3, R3, 0x7, RZ, 0xc0, !PT ;  /* 0x0000000703037812 */ /* 0x000fe200078ec0ff */
[----:B------:R-:W-:Y:S01]  /*1490*/  ULEA.HI UR5, UR5, UR4, URZ, 0x5 ;  /* 0x0000000405057291 */ /* 0x000fe2000f8f283f */
[----:B------:R-:W-:Y:S01]  /*14a0*/  LOP3.LUT R0, R0, 0x30, RZ, 0xc0, !PT ;  /* 0x0000003000007812 */ /* 0x000fe200078ec0ff */
[----:B------:R-:W-:Y:S01]  /*14b0*/  IMAD R75, R75, -0x2, R4 ;  /* 0xfffffffe4b4b7824 */ /* 0x000fe200078e0204 */
[--C-:B------:R-:W-:Y:S01]  /*14c0*/  LOP3.LUT R72, R72, 0x40, R3.reuse, 0xe2, !PT ;  /* 0x0000004048487812 */ /* 0x100fe200078ee203 */
[----:B------:R-:W-:Y:S01]  /*14d0*/  USHF.R.S32.HI UR43, URZ, 0x5, UR5 ;  /* 0x000000053f2b7899 */ /* 0x000fe20008011405 */
[----:B------:R-:W-:Y:S01]  /*14e0*/  IADD3 R4, RZ, -R0, -R3 ;  /* 0x80000000ff047210 */ /* 0x000fe20007ffe803 */
[----:B------:R-:W-:Y:S01]  /*14f0*/  IMAD.MOV.U32 R3, RZ, RZ, -0x1 ;  /* 0xffffffffff037424 */ /* 0x000fe200078e00ff */
[----:B------:R-:W-:Y:S01]  /*1500*/  LOP3.LUT R84, R83, 0x80, RZ, 0xc0, !PT ;  /* 0x0000008053547812 */ /* 0x000fe200078ec0ff */
[----:B------:R-:W-:Y:S01]  /*1510*/  IMAD.MOV.U32 R5, RZ, RZ, 0x1 ;  /* 0x00000001ff057424 */ /* 0x000fe200078e00ff */
[----:B------:R-:W-:Y:S01]  /*1520*/  UISETP.LT.AND UP0, UPT, UR43, 0x1, UPT ;  /* 0x000000012b00788c */ /* 0x000fe2000bf01270 */
[----:B------:R-:W-:Y:S01]  /*1530*/  IMAD R4, R7, -0x40, R4 ;  /* 0xffffffc007047824 */ /* 0x000fe200078e0204 */
[----:B------:R-:W-:Y:S01]  /*1540*/  ULDC UR4, c[0x0][0x284] ;  /* 0x0000a10000047ab9 */ /* 0x000fe20000000800 */
[----:B---3--:R-:W-:Y:S01]  /*1550*/  SHF.L.U32 R3, R3, R76, RZ ;  /* 0x0000004c03037219 */ /* 0x008fe200000006ff */
[----:B------:R-:W-:Y:S01]  /*1560*/  USEL UR44, UR43, 0x1, UP0 ;  /* 0x000000012b2c7887 */ /* 0x000fe20008000000 */
[----:B------:R-:W-:Y:S01]  /*1570*/  LOP3.LUT R72, R72, R0, RZ, 0xfc, !PT ;  /* 0x0000000048487212 */ /* 0x000fe200078efcff */
[----:B------:R-:W-:Y:S01]  /*1580*/  IMAD.SHL.U32 R83, R83, 0x2, RZ ;  /* 0x0000000253537824 */ /* 0x000fe200078e00ff */
[----:B------:R-:W-:Y:S01]  /*1590*/  SHF.L.U32 R76, R5, R76, RZ ;  /* 0x0000004c054c7219 */ /* 0x000fe200000006ff */
[----:B------:R-:W-:Y:S01]  /*15a0*/  VIADD R86, R4, UR4 ;  /* 0x0000000404567c36 */ /* 0x000fe20008000000 */
[----:B------:R-:W-:Y:S01]  /*15b0*/  SHF.R.U32.HI R84, RZ, 0x7, R84 ;  /* 0x00000007ff547819 */ /* 0x000fe20000011654 */
[----:B------:R-:W-:Y:S01]  /*15c0*/  IMAD.MOV.U32 R73, RZ, RZ, RZ ;  /* 0x000000ffff497224 */ /* 0x000fe200078e00ff */
[C-C-:B0-----:R-:W-:Y:S01]  /*15d0*/  SHF.L.U64.HI R77, R8.reuse, 0x7, R9.reuse ;  /* 0x00000007084d7819 */ /* 0x141fe20000010209 */
[C---:B------:R-:W-:Y:S01]  /*15e0*/  IMAD.SHL.U32 R80, R8.reuse, 0x80, RZ ;  /* 0x0000008008507824 */ /* 0x040fe200078e00ff */
[C-C-:B------:R-:W-:Y:S01]  /*15f0*/  SHF.L.U64.HI R78, R8.reuse, 0x3, R9.reuse ;  /* 0x00000003084e7819 */ /* 0x140fe20000010209 */
[C---:B------:R-:W-:Y:S01]  /*1600*/  IMAD.SHL.U32 R81, R8.reuse, 0x8, RZ ;  /* 0x0000000808517824 */ /* 0x040fe200078e00ff */
[C---:B------:R-:W-:Y:S01]  /*1610*/  SHF.L.U64.HI R79, R8.reuse, 0x8, R9 ;  /* 0x00000008084f7819 */ /* 0x040fe20000010209 */
[----:B------:R-:W-:Y:S01]  /*1620*/  IMAD.SHL.U32 R82, R8, 0x100, RZ ;  /* 0x0000010008527824 */ /* 0x000fe200078e00ff */
[----:B------:R-:W-:Y:S01]  /*1630*/  LOP3.LUT R85, RZ, R3, RZ, 0x33, !PT ;  /* 0x00000003ff557212 */ /* 0x000fe200078e33ff */
[----:B------:R-:W-:Y:S01]  /*1640*/  UIADD3 UR44, UR43, -UR44, URZ ;  /* 0x8000002c2b2c7290 */ /* 0x000fe2000fffe03f */
[----:B------:R-:W-:Y:S01]  /*1650*/  UMOV UR40, URZ ;  /* 0x0000003f00287c82 */ /* 0x000fe20008000000 */
[----:B------:R-:W-:-:S10]  /*1660*/  UMOV UR41, URZ ;  /* 0x0000003f00297c82 */ /* 0x000fd40008000000 */
.L_x_79:
[----:B------:R-:W0:Y:S01]  /*1670*/  SHFL.IDX PT, R0, R84, RZ, 0x1f ;  /* 0x00001fff54007589 */ /* 0x000e2200000e0000 */
[----:B-1----:R-:W1:Y:S01]  /*1680*/  S2UR UR7, SR_CgaCtaId ;  /* 0x00000000000779c3 */ /* 0x002e620000008800 */
[----:B------:R-:W-:Y:S01]  /*1690*/  UMOV UR6, 0x400 ;  /* 0x0000040000067882 */ /* 0x000fe20000000000 */
[----:B0-----:R-:W-:Y:S01]  /*16a0*/  R2UR UR4, R0 ;  /* 0x00000000000472ca */ /* 0x001fe200000e0000 */
[----:B-1----:R-:W-:-:S12]  /*16b0*/  ULEA UR46, UR7, UR6, 0x18 ;  /* 0x00000006072e7291 */ /* 0x002fd8000f8ec03f */
[----:B------:R-:W-:-:S04]  /*16c0*/  ULEA.HI UR5, UR4, UR4, URZ, 0x1 ;  /* 0x0000000404057291 */ /* 0x000fc8000f8f083f */
[----:B------:R-:W-:-:S04]  /*16d0*/  ULOP3.LUT UR5, UR5, 0x1ffffe, URZ, 0xc0, !UPT ;  /* 0x001ffffe05057892 */ /* 0x000fc8000f8ec03f */
[----:B------:R-:W-:-:S03]  /*16e0*/  UIADD3 UR5, UR4, -UR5, URZ ;  /* 0x8000000504057290 */ /* 0x000fc6000fffe03f */
[----:B------:R-:W-:Y:S01]  /*16f0*/  ULDC UR4, c[0x0][0x28c] ;  /* 0x0000a30000047ab9 */ /* 0x000fe20000000800 */
[----:B------:R-:W-:Y:S01]  /*1700*/  ULEA UR5, UR5, UR46, 0xb ;  /* 0x0000002e05057291 */ /* 0x000fe2000f8e583f */
[----:B------:R-:W-:-:S03]  /*1710*/  ISETP.LT.AND P0, PT, RZ, UR4, PT ;  /* 0x00000004ff007c0c */ /* 0x000fc6000bf01270 */
[----:B------:R-:W-:-:S04]  /*1720*/  UIADD3 UR5, UR5, 0x200, URZ ;  /* 0x0000020005057890 */ /* 0x000fc8000fffe03f */
[----:B------:R-:W-:-:S04]  /*1730*/  USHF.R.U32.HI UR5, URZ, 0x4, UR5 ;  /* 0x000000043f057899 */ /* 0x000fc80008011605 */
[----:B------:R-:W-:-:S04]  /*1740*/  ULOP3.LUT UR5, UR5, 0x3fff, URZ, 0xc0, !UPT ;  /* 0x00003fff05057892 */ /* 0x000fc8000f8ec03f */
[----:B------:R-:W-:Y:S01]  /*1750*/  ULOP3.LUT UR45, UR5, 0x10000, URZ, 0xfc, !UPT ;  /* 0x00010000052d7892 */ /* 0x000fe2000f8efc3f */
[----:B------:R-:W-:Y:S11]  /*1760*/  @P0 BRA `(.L_x_18) ;  /* 0x0000000000400947 */ /* 0x000ff60003800000 */
[----:B------:R-:W-:Y:S01]  /*1770*/  MOV R0, 0x0 ;  /* 0x0000000000007802 */ /* 0x000fe20000000f00 */
[----:B------:R-:W-:Y:S01]  /*1780*/  ULDC.64 UR4, c[0x4][0x68] ;  /* 0x01001a0000047ab9 */ /* 0x000fe20000000a00 */
[----:B------:R-:W-:Y:S01]  /*1790*/  ULDC.64 UR6, c[0x4][0x8] ;  /* 0x0100020000067ab9 */ /* 0x000fe20000000a00 */
[----:B------:R-:W-:Y:S01]  /*17a0*/  IMAD.U32 R4, RZ, RZ, UR4 ;  /* 0x00000004ff047e24 */ /* 0x000fe2000f8e00ff */
[----:B------:R0:W1:Y:S01]  /*17b0*/  LDC.64 R14, c[0x4][R0] ;  /* 0x01000000000e7b82 */ /* 0x0000620000000a00 */
[----:B------:R-:W-:Y:S01]  /*17c0*/  IMAD.U32 R5, RZ, RZ, UR5 ;  /* 0x00000005ff057e24 */ /* 0x000fe2000f8e00ff */
[----:B------:R-:W-:Y:S01]  /*17d0*/  ULDC.64 UR4, c[0x4][0x70] ;  /* 0x01001c0000047ab9 */ /* 0x000fe20000000a00 */
[----:B------:R-:W-:Y:S02]  /*17e0*/  IMAD.U32 R10, RZ, RZ, UR6 ;  /* 0x00000006ff0a7e24 */ /* 0x000fe4000f8e00ff */
[----:B------:R-:W-:Y:S02]  /*17f0*/  IMAD.U32 R6, RZ, RZ, UR4 ;  /* 0x00000004ff067e24 */ /* 0x000fe4000f8e00ff */
[----:B------:R-:W-:-:S02]  /*1800*/  IMAD.U32 R7, RZ, RZ, UR5 ;  /* 0x00000005ff077e24 */ /* 0x000fc4000f8e00ff */
[----:B------:R-:W-:Y:S02]  /*1810*/  IMAD.U32 R11, RZ, RZ, UR7 ;  /* 0x00000007ff0b7e24 */ /* 0x000fe4000f8e00ff */
[----:B------:R-:W-:Y:S02]  /*1820*/  IMAD.MOV.U32 R8, RZ, RZ, 0x1e1 ;  /* 0x000001e1ff087424 */ /* 0x000fe400078e00ff */
[----:B------:R-:W-:Y:S02]  /*1830*/  IMAD.MOV.U32 R12, RZ, RZ, 0x1 ;  /* 0x00000001ff0c7424 */ /* 0x000fe400078e00ff */
[----:B0-----:R-:W-:-:S07]  /*1840*/  IMAD.MOV.U32 R13, RZ, RZ, RZ ;  /* 0x000000ffff0d7224 */ /* 0x001fce00078e00ff */
[----:B------:R-:W-:-:S07]  /*1850*/  LEPC R20, `(.L_x_18) ;  /* 0x000000001014794e */ /* 0x000fce0000000000 */
[----:B-1---5:R-:W-:Y:S05]  /*1860*/  CALL.ABS.NOINC R14 ;  /* 0x000000000e007343 */ /* 0x022fea0003c00000 */
.L_x_18:
[----:B------:R-:W-:-:S04]  /*1870*/  LOP3.LUT R0, R18, 0x1, RZ, 0xfc, !PT ;  /* 0x0000000112007812 */ /* 0x000fc800078efcff */
[----:B------:R-:W-:-:S13]  /*1880*/  ISETP.NE.AND P0, PT, R0, 0x3, PT ;  /* 0x000000030000780c */ /* 0x000fda0003f05270 */
[----:B------:R-:W-:Y:S05]  /*1890*/  @!P0 BRA `(.L_x_19) ;  /* 0x0000000000048947 */ /* 0x000fea0003800000 */
[----:B------:R-:W-:Y:S01]  /*18a0*/  BPT.TRAP 0x1 ;  /* 0x000000040000795c */ /* 0x000fe20000300000 */
.L_x_19:
[----:B------:R-:W-:Y:S02]  /*18b0*/  IMAD.U32 R3, RZ, RZ, UR41 ;  /* 0x00000029ff037e24 */ /* 0x000fe4000f8e00ff */
[----:B------:R-:W-:-:S03]  /*18c0*/  IMAD.U32 R0, RZ, RZ, UR40 ;  /* 0x00000028ff007e24 */ /* 0x000fc6000f8e00ff */
[----:B------:R-:W-:Y:S02]  /*18d0*/  LEA R3, R3, UR46, 0x3 ;  /* 0x0000002e03037c11 */ /* 0x000fe4000f8e18ff */
[----:B------:R-:W-:-:S04]  /*18e0*/  SHF.L.U32 R0, R0, 0x1f, RZ ;  /* 0x0000001f00007819 */ /* 0x000fc800000006ff */
[----:B------:R0:W1:Y:S01]  /*18f0*/  SYNCS.PHASECHK.TRANS64.TRYWAIT P1, [R3+URZ], R0 ;  /* 0x00000000030075a7 */ /* 0x000062000802017f */
[----:B------:R-:W-:Y:S05]  /*1900*/  @!P0 BRA `(.L_x_20) ;  /* 0x0000000000048947 */ /* 0x000fea0003800000 */
[----:B------:R-:W-:Y:S01]  /*1910*/  BPT.TRAP 0x1 ;  /* 0x000000040000795c */ /* 0x000fe20000300000 */
.L_x_20:
[----:B------:R-:W-:-:S05]  /*1920*/  IMAD.U32 R4, RZ, RZ, UR44 ;  /* 0x0000002cff047e24 */ /* 0x000fca000f8e00ff */
[----:B------:R-:W-:Y:S01]  /*1930*/  ISETP.GE.AND P2, PT, R4, 0x1, PT ;  /* 0x000000010400780c */ /* 0x000fe20003f46270 */
[----:B-1----:R-:W-:-:S12]  /*1940*/  @P1 BRA `(.L_x_21) ;  /* 0x0000000000081947 */ /* 0x002fd80003800000 */
[----:B------:R-:W1:Y:S02]  /*1950*/  SYNCS.PHASECHK.TRANS64.TRYWAIT P1, [R3+URZ], R0 ;  /* 0x00000000030075a7 */ /* 0x000e64000802017f */
[----:B-1----:R-:W-:Y:S05]  /*1960*/  @!P1 BRA `(.L_x_22) ;  /* 0x0000005c00309947 */ /* 0x002fea0003800000 */
.L_x_21:
[----:B------:R-:W-:Y:S05]  /*1970*/  WARPSYNC.ALL ;  /* 0x0000000000007948 */ /* 0x000fea0003800000 */
[----:B------:R-:W-:Y:S01]  /*1980*/  UIADD3 UR4, UR46, 0x33200, URZ ;  /* 0x000332002e047890 */ /* 0x000fe2000fffe03f */
[----:B------:R-:W-:Y:S01]  /*1990*/  WARPGROUP.ARRIVE ;  /* 0x00000000000079c5 */ /* 0x000fe20000000000 */
[----:B------:R-:W-:Y:S01]  /*19a0*/  UMOV UR5, 0xc0000010 ;  /* 0xc000001000057882 */ /* 0x000fe20000000000 */
[----:B------:R-:W-:Y:S01]  /*19b0*/  UMOV UR7, 0xc0000010 ;  /* 0xc000001000077882 */ /* 0x000fe20000000000 */
[----:B------:R-:W-:-:S04]  /*19c0*/  USHF.R.U32.HI UR4, URZ, 0x4, UR4 ;  /* 0x000000043f047899 */ /* 0x000fc80008011604 */
[----:B------:R-:W-:-:S04]  /*19d0*/  ULOP3.LUT UR4, UR4, 0x3fff, URZ, 0xc0, !UPT ;  /* 0x00003fff04047892 */ /* 0x000fc8000f8ec03f */
[----:B------:R-:W-:Y:S02]  /*19e0*/  ULOP3.LUT UR11, UR4, 0x10000, URZ, 0xfc, !UPT ;  /* 0x00010000040b7892 */ /* 0x000fe4000f8efc3f */
[----:B------:R-:W-:Y:S02]  /*19f0*/  UIMAD UR4, UR41, 0x300, UR45 ;  /* 0x00000300290478a4 */ /* 0x000fe4000f8e022d */
[----:B------:R-:W-:Y:S02]  /*1a00*/  ULEA UR6, UR41, UR11, 0x6 ;  /* 0x0000000b29067291 */ /* 0x000fe4000f8e303f */
[----:B------:R-:W-:Y:S02]  /*1a10*/  UIADD3 UR8, UR4, 0x100, URZ ;  /* 0x0000010004087890 */ /* 0x000fe4000fffe03f */
[----:B------:R-:W-:-:S05]  /*1a20*/  UIADD3 UR9, UR4, 0x200, URZ ;  /* 0x0000020004097890 */ /* 0x000fca000fffe03f */
[----:B------:R-:W-:Y:S01]  /*1a30*/  IGMMA.64x32x32.S8.S8 R56, gdesc[UR4], RZ, !UPT, gsb0 ;  /* 0x01200000043879f1 */ /* 0x000fe2000c0410ff */
[----:B------:R-:W-:Y:S01]  /*1a40*/  UMOV UR4, UR8 ;  /* 0x0000000800047c82 */ /* 0x000fe20008000000 */
[----:B------:R-:W-:Y:S01]  /*1a50*/  UMOV UR5, 0xc0000010 ;  /* 0xc000001000057882 */ /* 0x000fe20000000000 */
[----:B------:R-:W-:Y:S02]  /*1a60*/  WARPGROUP.DEPBAR.LE gsb0, 0x0 ;  /* 0x00008000000079c5 */ /* 0x000fe40000010000 */
[----:B------:R-:W-:-:S06]  /*1a70*/  WARPGROUP.ARRIVE ;  /* 0x00000000000079c5 */ /* 0x000fcc0000000000 */
[----:B------:R-:W-:Y:S01]  /*1a80*/  IGMMA.64x32x32.S8.S8 R40, gdesc[UR4], RZ, !UPT, gsb0 ;  /* 0x01200000042879f1 */ /* 0x000fe2000c0410ff */
[----:B------:R-:W-:Y:S01]  /*1a90*/  UMOV UR4, UR9 ;  /* 0x0000000900047c82 */ /* 0x000fe20008000000 */
[----:B------:R-:W-:Y:S01]  /*1aa0*/  UMOV UR5, 0xc0000010 ;  /* 0xc000001000057882 */ /* 0x000fe20000000000 */
[----:B------:R-:W-:Y:S02]  /*1ab0*/  WARPGROUP.DEPBAR.LE gsb0, 0x0 ;  /* 0x00008000000079c5 */ /* 0x000fe40000010000 */
[----:B------:R-:W-:-:S06]  /*1ac0*/  WARPGROUP.ARRIVE ;  /* 0x00000000000079c5 */ /* 0x000fcc0000000000 */
[----:B------:R-:W-:Y:S03]  /*1ad0*/  IGMMA.64x32x32.S8.S8 R24, gdesc[UR4], RZ, !UPT, gsb0 ;  /* 0x01200000041879f1 */ /* 0x000fe6000c0410ff */
[----:B------:R-:W-:Y:S02]  /*1ae0*/  WARPGROUP.DEPBAR.LE gsb0, 0x0 ;  /* 0x00008000000079c5 */ /* 0x000fe40000010000 */
[----:B------:R-:W-:Y:S05]  /*1af0*/  @!P2 BRA `(.L_x_23) ;  /* 0x0000000000f4a947 */ /* 0x000fea0003800000 */
[----:B------:R-:W-:Y:S01]  /*1b00*/  UIADD3 UR4, UR41, 0x1, URZ ;  /* 0x0000000129047890 */ /* 0x000fe2000fffe03f */
[----:B01----:R-:W-:Y:S02]  /*1b10*/  IMAD.U32 R0, RZ, RZ, UR44 ;  /* 0x0000002cff007e24 */ /* 0x003fe4000f8e00ff */
[----:B------:R-:W-:Y:S01]  /*1b20*/  IMAD.U32 R3, RZ, RZ, UR41 ;  /* 0x00000029ff037e24 */ /* 0x000fe2000f8e00ff */
[----:B------:R-:W-:-:S04]  /*1b30*/  UISETP.NE.AND UP0, UPT, UR4, 0x11, UPT ;  /* 0x000000110400788c */ /* 0x000fc8000bf05270 */
[----:B------:R-:W-:Y:S02]  /*1b40*/  USEL UR5, URZ, 0x1, UP0 ;  /* 0x000000013f057887 */ /* 0x000fe40008000000 */
[----:B------:R-:W-:Y:S02]  /*1b50*/  USEL UR8, UR4, URZ, UP0 ;  /* 0x0000003f04087287 */ /* 0x000fe40008000000 */
[----:B------:R-:W-:-:S06]  /*1b60*/  ULOP3.LUT UR5, UR40, UR5, URZ, 0x3c, !UPT ;  /* 0x0000000528057292 */ /* 0x000fcc000f8e3c3f */
[----:B------:R-:W-:-:S07]  /*1b70*/  IMAD.U32 R6, RZ, RZ, UR5 ;  /* 0x00000005ff067e24 */ /* 0x000fce000f8e00ff */
.L_x_30:
[----:B------:R-:W-:Y:S05]  /*1b80*/  @!P0 BRA `(.L_x_24) ;  /* 0x0000000000048947 */ /* 0x000fea0003800000 */
[----:B------:R-:W-:Y:S01]  /*1b90*/  BPT.TRAP 0x1 ;  /* 0x000000040000795c */ /* 0x000fe20000300000 */
.L_x_24:
[----:B------:R-:W0:Y:S01]  /*1ba0*/  S2UR UR5, SR_CgaCtaId ;  /* 0x00000000000579c3 */ /* 0x000e220000008800 */
[----:B------:R-:W-:Y:S01]  /*1bb0*/  UMOV UR4, 0x400 ;  /* 0x0000040000047882 */ /* 0x000fe20000000000 */
[----:B------:R-:W-:Y:S01]  /*1bc0*/  SHF.L.U32 R4, R6, 0x1f, RZ ;  /* 0x0000001f06047819 */ /* 0x000fe200000006ff */
[----:B0-----:R-:W-:-:S04]  /*1bd0*/  ULEA UR12, UR5, UR4, 0x18 ;  /* 0x00000004050c7291 */ /* 0x001fc8000f8ec03f */
[----:B------:R-:W-:-:S09]  /*1be0*/  ULEA UR4, UR8, UR12, 0x3 ;  /* 0x0000000c08047291 */ /* 0x000fd2000f8e183f */
[----:B------:R0:W1:Y:S01]  /*1bf0*/  SYNCS.PHASECHK.TRANS64.TRYWAIT P1, [UR4], R4 ;  /* 0x00000004ff0075a7 */ /* 0x0000620008020144 */
[----:B------:R-:W-:Y:S05]  /*1c00*/  @!P0 BRA `(.L_x_25) ;  /* 0x0000000000048947 */ /* 0x000fea0003800000 */
[----:B------:R-:W-:Y:S01]  /*1c10*/  BPT.TRAP 0x1 ;  /* 0x000000040000795c */ /* 0x000fe20000300000 */
.L_x_25:
[----:B-1----:R-:W-:Y:S05]  /*1c20*/  @P1 BRA `(.L_x_26) ;  /* 0x0000000000081947 */ /* 0x002fea0003800000 */
[----:B------:R-:W1:Y:S02]  /*1c30*/  SYNCS.PHASECHK.TRANS64.TRYWAIT P1, [UR4], R4 ;  /* 0x00000004ff0075a7 */ /* 0x000e640008020144 */
[----:B-1----:R-:W-:Y:S05]  /*1c40*/  @!P1 BRA `(.L_x_27) ;  /* 0x00000058008c9947 */ /* 0x002fea0003800000 */
.L_x_26:
[----:B------:R-:W-:Y:S01]  /*1c50*/  ULEA UR6, UR8, UR11, 0x6 ;  /* 0x0000000b08067291 */ /* 0x000fe2000f8e303f */
[----:B------:R-:W-:Y:S01]  /*1c60*/  WARPGROUP.ARRIVE ;  /* 0x00000000000079c5 */ /* 0x000fe20000000000 */
[----:B------:R-:W-:Y:S01]  /*1c70*/  UIMAD UR4, UR8, 0x300, UR45 ;  /* 0x00000300080478a4 */ /* 0x000fe2000f8e022d */
[----:B------:R-:W-:Y:S01]  /*1c80*/  UMOV UR7, 0xc0000010 ;  /* 0xc000001000077882 */ /* 0x000fe20000000000 */
[----:B------:R-:W-:Y:S02]  /*1c90*/  UMOV UR5, 0xc0000010 ;  /* 0xc000001000057882 */ /* 0x000fe40000000000 */
[----:B------:R-:W-:Y:S02]  /*1ca0*/  UIADD3 UR9, UR4, 0x100, URZ ;  /* 0x0000010004097890 */ /* 0x000fe4000fffe03f */
[----:B------:R-:W-:-:S03]  /*1cb0*/  UIADD3 UR10, UR4, 0x200, URZ ;  /* 0x00000200040a7890 */ /* 0x000fc6000fffe03f */
[----:B------:R-:W-:Y:S01]  /*1cc0*/  IGMMA.64x32x32.S8.S8 R56, gdesc[UR4], R56, gsb0 ;  /* 0x01200000043879f1 */ /* 0x000fe20008041038 */
[----:B------:R-:W-:Y:S01]  /*1cd0*/  UMOV UR5, 0xc0000010 ;  /* 0xc000001000057882 */ /* 0x000fe20000000000 */
[----:B------:R-:W-:Y:S01]  /*1ce0*/  UMOV UR4, UR9 ;  /* 0x0000000900047c82 */ /* 0x000fe20008000000 */
[----:B------:R-:W-:Y:S02]  /*1cf0*/  WARPGROUP.DEPBAR.LE gsb0, 0x0 ;  /* 0x00008000000079c5 */ /* 0x000fe40000010000 */
[----:B------:R-:W-:-:S06]  /*1d00*/  WARPGROUP.ARRIVE ;  /* 0x00000000000079c5 */ /* 0x000fcc0000000000 */
[----:B------:R-:W-:Y:S01]  /*1d10*/  IGMMA.64x32x32.S8.S8 R40, gdesc[UR4], R40, gsb0 ;  /* 0x01200000042879f1 */ /* 0x000fe20008041028 */
[----:B------:R-:W-:Y:S01]  /*1d20*/  UMOV UR4, UR10 ;  /* 0x0000000a00047c82 */ /* 0x000fe20008000000 */
[----:B------:R-:W-:Y:S01]  /*1d30*/  UMOV UR5, 0xc0000010 ;  /* 0xc000001000057882 */ /* 0x000fe20000000000 */
[----:B------:R-:W-:Y:S02]  /*1d40*/  WARPGROUP.DEPBAR.LE gsb0, 0x0 ;  /* 0x00008000000079c5 */ /* 0x000fe40000010000 */
[----:B------:R-:W-:-:S06]  /*1d50*/  WARPGROUP.ARRIVE ;  /* 0x00000000000079c5 */ /* 0x000fcc0000000000 */
[----:B------:R-:W-:Y:S03]  /*1d60*/  IGMMA.64x32x32.S8.S8 R24, gdesc[UR4], R24, gsb0 ;  /* 0x01200000041879f1 */ /* 0x000fe60008041018 */
[----:B------:R-:W-:Y:S02]  /*1d70*/  WARPGROUP.DEPBAR.LE gsb0, 0x0 ;  /* 0x00008000000079c5 */ /* 0x000fe40000010000 */
[----:B------:R-:W-:Y:S05]  /*1d80*/  @!P0 BRA `(.L_x_28) ;  /* 0x0000000000048947 */ /* 0x000fea0003800000 */
[----:B------:R-:W-:Y:S01]  /*1d90*/  BPT.TRAP 0x1 ;  /* 0x000000040000795c */ /* 0x000fe20000300000 */
.L_x_28:
[----:B------:R-:W-:-:S13]  /*1da0*/  ISETP.NE.AND P1, PT, R22, RZ, PT ;  /* 0x000000ff1600720c */ /* 0x000fda0003f25270 */
[----:B01----:R-:W-:-:S05]  /*1db0*/  @P1 LEA R4, R3, UR12, 0x3 ;  /* 0x0000000c03041c11 */ /* 0x003fca000f8e18ff */
[----:B------:R-:W-:-:S05]  /*1dc0*/  @P1 VIADD R4, R4, 0x88 ;  /* 0x0000008804041836 */ /* 0x000fca0000000000 */
[----:B------:R-:W-:-:S04]  /*1dd0*/  @P1 PRMT R4, R19, 0x654, R4 ;  /* 0x0000065413041816 */ /* 0x000fc80000000004 */
[----:B------:R0:W-:Y:S01]  /*1de0*/  @P1 SYNCS.ARRIVE.TRANS64.RED.A1T0 RZ, [R4+URZ], RZ ;  /* 0x000000ff04ff19a7 */ /* 0x0001e2000810043f */
[----:B------:R-:W-:-:S13]  /*1df0*/  ISETP.GT.U32.AND P1, PT, R18, 0x1, PT ;  /* 0x000000011200780c */ /* 0x000fda0003f24070 */
[----:B0-----:R-:W-:Y:S05]  /*1e00*/  @P1 BRA `(.L_x_29) ;  /* 0x0000000000041947 */ /* 0x001fea0003800000 */
[----:B------:R-:W-:Y:S01]  /*1e10*/  BPT.TRAP 0x1 ;  /* 0x000000040000795c */ /* 0x000fe20000300000 */
.L_x_29:
[----:B------:R-:W-:Y:S01]  /*1e20*/  UIADD3 UR8, UR8, 0x1, URZ ;  /* 0x0000000108087890 */ /* 0x000fe2000fffe03f */
[C---:B------:R-:W-:Y:S01]  /*1e30*/  ISETP.GT.AND P2, PT, R0.reuse, 0x1, PT ;  /* 0x000000010000780c */ /* 0x040fe20003f44270 */
[----:B------:R-:W-:Y:S02]  /*1e40*/  VIADD R3, R3, 0x1 ;  /* 0x0000000103037836 */ /* 0x000fe40000000000 */
[----:B------:R-:W-:Y:S01]  /*1e50*/  UISETP.NE.AND UP0, UPT, UR8, 0x11, UPT ;  /* 0x000000110800788c */ /* 0x000fe2000bf05270 */
[----:B------:R-:W-:Y:S02]  /*1e60*/  VIADD R0, R0, 0xffffffff ;  /* 0xffffffff00007836 */ /* 0x000fe40000000000 */
[C---:B------:R-:W-:Y:S01]  /*1e70*/  ISETP.NE.AND P1, PT, R3.reuse, 0x11, PT ;  /* 0x000000110300780c */ /* 0x040fe20003f25270 */
[----:B------:R-:W-:Y:S02]  /*1e80*/  USEL UR4, URZ, 0x1, UP0 ;  /* 0x000000013f047887 */ /* 0x000fe40008000000 */
[----:B------:R-:W-:Y:S01]  /*1e90*/  USEL UR8, UR8, URZ, UP0 ;  /* 0x0000003f08087287 */ /* 0x000fe20008000000 */
[----:B------:R-:W-:-:S03]  /*1ea0*/  SEL R3, R3, RZ, P1 ;  /* 0x000000ff03037207 */ /* 0x000fc60000800000 */
[----:B------:R-:W-:Y:S01]  /*1eb0*/  LOP3.LUT R6, R6, UR4, RZ, 0x3c, !PT ;  /* 0x0000000406067c12 */ /* 0x000fe2000f8e3cff */
[----:B------:R-:W-:Y:S07]  /*1ec0*/  @P2 BRA `(.L_x_30) ;  /* 0xfffffffc002c2947 */ /* 0x000fee000383ffff */
.L_x_23:
[----:B01----:R-:W0:Y:S02]  /*1ed0*/  LDC R0, c[0x0][0x28c] ;  /* 0x0000a300ff007b82 */ /* 0x003e240000000800 */
[----:B0-----:R-:W-:-:S13]  /*1ee0*/  ISETP.GE.AND P1, PT, R0, 0x1, PT ;  /* 0x000000010000780c */ /* 0x001fda0003f26270 */
[----:B------:R-:W-:Y:S05]  /*1ef0*/  @!P1 BRA `(.L_x_31) ;  /* 0x0000000000549947 */ /* 0x000fea0003800000 */
[----:B------:R-:W-:Y:S05]  /*1f00*/  @!P0 BRA `(.L_x_32) ;  /* 0x0000000000048947 */ /* 0x000fea0003800000 */
[----:B------:R-:W-:Y:S01]  /*1f10*/  BPT.TRAP 0x1 ;  /* 0x000000040000795c */ /* 0x000fe20000300000 */
.L_x_32:
[----:B------:R-:W-:Y:S01]  /*1f20*/  ISETP.NE.AND P0, PT, R22, RZ, PT ;  /* 0x000000ff1600720c */ /* 0x000fe20003f05270 */
[----:B------:R-:W-:Y:S01]  /*1f30*/  BSSY B0, `(.L_x_33) ;  /* 0x000000f000007945 */ /* 0x000fe20003800000 */
[----:B------:R-:W-:-:S11]  /*1f40*/  ISETP.GT.U32.AND P1, PT, R18, 0x1, PT ;  /* 0x000000011200780c */ /* 0x000fd60003f24070 */
[----:B------:R-:W-:Y:S05]  /*1f50*/  @!P0 BRA `(.L_x_34) ;  /* 0x0000000000308947 */ /* 0x000fea0003800000 */
[----:B------:R-:W0:Y:S01]  /*1f60*/  S2UR UR7, SR_CgaCtaId ;  /* 0x00000000000779c3 */ /* 0x000e220000008800 */
[----:B------:R-:W-:-:S04]  /*1f70*/  UIADD3 UR6, UR44, UR41, URZ ;  /* 0x000000292c067290 */ /* 0x000fc8000fffe03f */
[----:B------:R-:W-:-:S04]  /*1f80*/  UIMAD.WIDE.U32 UR4, UR6, -0xf0f0f0f, URZ ;  /* 0xf0f0f0f1060478a5 */ /* 0x000fc8000f8e003f */
[----:B------:R-:W-:-:S03]  /*1f90*/  USHF.R.U32.HI UR4, URZ, 0x4, UR5 ;  /* 0x000000043f047899 */ /* 0x000fc60008011605 */
[----:B------:R-:W-:Y:S01]  /*1fa0*/  UMOV UR5, 0x400 ;  /* 0x0000040000057882 */ /* 0x000fe20000000000 */
[----:B------:R-:W-:Y:S02]  /*1fb0*/  UIMAD UR6, UR4, -0x11, UR6 ;  /* 0xffffffef040678a4 */ /* 0x000fe4000f8e0206 */
[----:B0-----:R-:W-:-:S04]  /*1fc0*/  ULEA UR5, UR7, UR5, 0x18 ;  /* 0x0000000507057291 */ /* 0x001fc8000f8ec03f */
[----:B------:R-:W-:-:S04]  /*1fd0*/  ULEA UR6, UR6, UR5, 0x3 ;  /* 0x0000000506067291 */ /* 0x000fc8000f8e183f */
[----:B------:R-:W-:-:S06]  /*1fe0*/  UIADD3 UR6, UR6, 0x88, URZ ;  /* 0x0000008806067890 */ /* 0x000fcc000fffe03f */
[----:B------:R-:W-:-:S05]  /*1ff0*/  IMAD.U32 R0, RZ, RZ, UR6 ;  /* 0x00000006ff007e24 */ /* 0x000fca000f8e00ff */
[----:B------:R-:W-:-:S04]  /*2000*/  PRMT R0, R19, 0x654, R0 ;  /* 0x0000065413007816 */ /* 0x000fc80000000000 */
[----:B------:R0:W-:Y:S03]  /*2010*/  SYNCS.ARRIVE.TRANS64.RED.A1T0 RZ, [R0+URZ], RZ ;  /* 0x000000ff00ff79a7 */ /* 0x0001e6000810043f */
.L_x_34:
[----:B------:R-:W-:Y:S05]  /*2020*/  BSYNC B0 ;  /* 0x0000000000007941 */ /* 0x000fea0003800000 */
.L_x_33:
[----:B------:R-:W-:Y:S05]  /*2030*/  @P1 BRA `(.L_x_31) ;  /* 0x0000000000041947 */ /* 0x000fea0003800000 */
[----:B------:R-:W-:Y:S01]  /*2040*/  BPT.TRAP 0x1 ;  /* 0x000000040000795c */ /* 0x000fe20000300000 */
.L_x_31:
[----:B------:R-:W-:Y:S01]  /*2050*/  SHF.R.S32.HI R20, RZ, 0x1f, R88 ;  /* 0x0000001fff147819 */ /* 0x000fe20000011458 */
[----:B------:R-:W-:Y:S01]  /*2060*/  ULDC.64 UR4, c[0x0][0x5d0] ;  /* 0x0001740000047ab9 */ /* 0x000fe20000000a00 */
[----:B------:R-:W-:Y:S01]  /*2070*/  IMAD.SHL.U32 R6, R90, 0x20, RZ ;  /* 0x000000205a067824 */ /* 0x000fe200078e00ff */
[----:B------:R-:W-:Y:S01]  /*2080*/  UIADD3 UR41, UR43, UR41, URZ ;  /* 0x000000292b297290 */ /* 0x000fe2000fffe03f */
[C---:B------:R-:W-:Y:S01]  /*2090*/  IMAD.WIDE R10, R89.reuse, 0x180, R72 ;  /* 0x00000180590a7825 */ /* 0x040fe200078e0248 */
[----:B------:R-:W-:Y:S01]  /*20a0*/  ULDC UR7, c[0x0][0x288] ;  /* 0x0000a20000077ab9 */ /* 0x000fe20000000800 */
[----:B------:R-:W-:Y:S01]  /*20b0*/  ULDC UR10, c[0x0][0x284] ;  /* 0x0000a100000a7ab9 */ /* 0x000fe20000000800 */
[----:B------:R-:W-:Y:S01]  /*20c0*/  LOP3.LUT R14, R6, 0x6, R83, 0xf8, !PT ;  /* 0x00000006060e7812 */ /* 0x000fe200078ef853 */
[----:B------:R-:W-:Y:S01]  /*20d0*/  IMAD R3, R20, UR4, RZ ;  /* 0x0000000414037c24 */ /* 0x000fe2000f8e02ff */
[----:B------:R-:W-:Y:S01]  /*20e0*/  UISETP.GT.U32.AND UP0, UPT, UR41, 0x10, UPT ;  /* 0x000000102900788c */ /* 0x000fe2000bf04070 */
[----:B------:R-:W-:Y:S01]  /*20f0*/  ISETP.GE.AND P0, PT, R6, UR7, PT ;  /* 0x0000000706007c0c */ /* 0x000fe2000bf06270 */
[----:B------:R-:W-:Y:S01]  /*2100*/  UISETP.GE.U32.AND UP1, UPT, UR43, 0x11, UPT ;  /* 0x000000112b00788c */ /* 0x000fe2000bf26070 */
[C---:B------:R-:W-:Y:S01]  /*2110*/  IMAD R7, R88.reuse, UR5, R3 ;  /* 0x0000000558077c24 */ /* 0x040fe2000f8e0203 */
[--C-:B------:R-:W-:Y:S01]  /*2120*/  SHF.R.S32.HI R15, RZ, 0x1f, R14.reuse ;  /* 0x0000001fff0f7819 */ /* 0x100fe2000001140e */
[----:B------:R-:W-:Y:S01]  /*2130*/  IMAD R3, R89, 0x180, RZ ;  /* 0x0000018059037824 */ /* 0x000fe200078e02ff */
[----:B------:R-:W-:Y:S01]  /*2140*/  UISETP.LT.U32.AND UP0, UPT, UR43, 0x11, UP0 ;  /* 0x000000112b00788c */ /* 0x000fe20008701070 */
[----:B0-----:R-:W-:Y:S01]  /*2150*/  IMAD.MOV.U32 R0, RZ, RZ, -0x1 ;  /* 0xffffffffff007424 */ /* 0x001fe200078e00ff */
[----:B------:R-:W-:Y:S01]  /*2160*/  ULDC.64 UR8, c[0x0][0x5c8] ;  /* 0x0001720000087ab9 */ /* 0x000fe20000000a00 */
[----:B------:R-:W-:Y:S01]  /*2170*/  IMAD.WIDE.U32 R4, R88, UR4, R14 ;  /* 0x0000000458047c25 */ /* 0x000fe2000f8e000e */
[----:B------:R-:W-:Y:S01]  /*2180*/  ISETP.GE.OR P0, PT, R3, UR10, P0 ;  /* 0x0000000a03007c0c */ /* 0x000fe20008706670 */
[----:B------:R-:W-:-:S02]  /*2190*/  UIMAD.WIDE.U32 UR4, UR41, -0xf0f0f0f, URZ ;  /* 0xf0f0f0f1290478a5 */ /* 0x000fc4000f8e003f */
[----:B------:R-:W-:Y:S01]  /*21a0*/  USEL UR6, URZ, 0x1, !UP0 ;  /* 0x000000013f067887 */ /* 0x000fe2000c000000 */
[----:B------:R-:W-:Y:S01]  /*21b0*/  IMAD R9, R11, UR8, RZ ;  /* 0x000000080b097c24 */ /* 0x000fe2000f8e02ff */
[----:B------:R-:W-:Y:S01]  /*21c0*/  USHF.R.U32.HI UR4, URZ, 0x4, UR5 ;  /* 0x000000043f047899 */ /* 0x000fe20008011605 */
[----:B------:R-:W-:Y:S01]  /*21d0*/  IMAD.IADD R5, R5, 0x1, R7 ;  /* 0x0000000105057824 */ /* 0x000fe200078e0207 */
[----:B------:R-:W-:Y:S01]  /*21e0*/  ULOP3.LUT UR40, UR40, UR6, URZ, 0x3c, !UPT ;  /* 0x0000000628287292 */ /* 0x000fe2000f8e3c3f */
[C---:B------:R-:W-:Y:S01]  /*21f0*/  IMAD R9, R10.reuse, UR9, R9 ;  /* 0x000000090a097c24 */ /* 0x040fe2000f8e0209 */
[----:B------:R-:W-:Y:S01]  /*2200*/  UIMAD UR41, UR4, -0x11, UR41 ;  /* 0xffffffef042978a4 */ /* 0x000fe2000f8e0229 */
[----:B------:R-:W-:Y:S01]  /*2210*/  IMAD.WIDE.U32 R90, R10, UR8, R4 ;  /* 0x000000080a5a7c25 */ /* 0x000fe2000f8e0004 */
[----:B------:R-:W-:Y:S02]  /*2220*/  @UP1 ULOP3.LUT UR40, UR40, 0x1, UR4, 0x78, !UPT ;  /* 0x0000000128281892 */ /* 0x000fe4000f8e7804 */
[----:B------:R-:W-:Y:S10]  /*2230*/  @P0 BRA `(.L_x_35) ;  /* 0x0000003000500947 */ /* 0x000ff40003800000 */
[----:B-----5:R-:W-:Y:S01]  /*2240*/  ISETP.NE.AND P0, PT, R74, RZ, PT ;  /* 0x000000ff4a00720c */ /* 0x020fe20003f05270 */
[----:B------:R-:W-:Y:S01]  /*2250*/  BSSY B0, `(.L_x_35) ;  /* 0x0000312000007945 */ /* 0x000fe20003800000 */
[----:B------:R-:W-:Y:S02]  /*2260*/  IMAD.IADD R4, R86, 0x1, -R3 ;  /* 0x0000000156047824 */ /* 0x000fe400078e0a03 */
[----:B------:R-:W-:Y:S02]  /*2270*/  IMAD.IADD R96, R91, 0x1, R9 ;  /* 0x000000015b607824 */ /* 0x000fe400078e0209 */
[----:B------:R-:W-:-:S07]  /*2280*/  IMAD.IADD R3, R75, 0x1, -R6 ;  /* 0x000000014b037824 */ /* 0x000fce00078e0a06 */
[----:B------:R-:W-:Y:S05]  /*2290*/  @!P0 BRA `(.L_x_36) ;  /* 0x0000001c00ec8947 */ /* 0x000fea0003800000 */
[----:B------:R-:W0:Y:S01]  /*22a0*/  LDC.64 R12, c[0x0][0x5b0] ;  /* 0x00016c00ff0c7b82 */ /* 0x000e220000000a00 */
[----:B------:R-:W-:Y:S01]  /*22b0*/  ULDC.64 UR4, c[0x0][0x5b8] ;  /* 0x00016e0000047ab9 */ /* 0x000fe20000000a00 */
[----:B------:R-:W-:Y:S01]  /*22c0*/  ISETP.GE.AND P0, PT, R4, 0x1, PT ;  /* 0x000000010400780c */ /* 0x000fe20003f06270 */
[----:B------:R-:W-:Y:S01]  /*22d0*/  IMAD R5, R20, UR4, RZ ;  /* 0x0000000414057c24 */ /* 0x000fe2000f8e02ff */
[----:B------:R-:W-:Y:S01]  /*22e0*/  BSSY B1, `(.L_x_37) ;  /* 0x0000010000017945 */ /* 0x000fe20003800000 */
[C---:B------:R-:W-:Y:S01]  /*22f0*/  IMAD.WIDE.U32 R14, R88.reuse, UR4, R14 ;  /* 0x00000004580e7c25 */ /* 0x040fe2000f8e000e */
[----:B------:R-:W-:Y:S02]  /*2300*/  ISETP.LT.OR P5, PT, R3, 0x1, !P0 ;  /* 0x000000010300780c */ /* 0x000fe400047a1670 */
[----:B------:R-:W1:Y:S01]  /*2310*/  LDC.64 R8, c[0x0][0x5a8] ;  /* 0x00016a00ff087b82 */ /* 0x000e620000000a00 */
[----:B------:R-:W-:Y:S02]  /*2320*/  IMAD R5, R88, UR5, R5 ;  /* 0x0000000558057c24 */ /* 0x000fe4000f8e0205 */
[----:B------:R-:W-:-:S02]  /*2330*/  IMAD.MOV.U32 R20, RZ, RZ, R14 ;  /* 0x000000ffff147224 */ /* 0x000fc400078e000e */
[----:B------:R-:W-:Y:S02]  /*2340*/  IMAD.IADD R21, R15, 0x1, R5 ;  /* 0x000000010f157824 */ /* 0x000fe400078e0205 */
[-C--:B0-----:R-:W-:Y:S01]  /*2350*/  IMAD R5, R11, R12.reuse, RZ ;  /* 0x0000000c0b057224 */ /* 0x081fe200078e02ff */
[----:B------:R-:W-:Y:S01]  /*2360*/  SHF.L.U64.HI R89, R12, 0x3, R13 ;  /* 0x000000030c597819 */ /* 0x000fe2000001020d */
[----:B------:R-:W-:-:S04]  /*2370*/  IMAD.WIDE.U32 R6, R10, R12, R20 ;  /* 0x0000000c0a067225 */ /* 0x000fc800078e0014 */
[----:B------:R-:W-:Y:S01]  /*2380*/  IMAD R97, R10, R13, R5 ;  /* 0x0000000d0a617224 */ /* 0x000fe200078e0205 */
[----:B-1----:R-:W-:Y:S01]  /*2390*/  IADD3 R94, P1, R6, R8, RZ ;  /* 0x00000008065e7210 */ /* 0x002fe20007f3e0ff */
[----:B------:R-:W-:-:S03]  /*23a0*/  IMAD.SHL.U32 R88, R12, 0x8, RZ ;  /* 0x000000080c587824 */ /* 0x000fc600078e00ff */
[----:B------:R-:W-:Y:S01]  /*23b0*/  IADD3.X R95, R9, R7, R97, P1, !PT ;  /* 0x00000007095f7210 */ /* 0x000fe20000ffe461 */
[----:B------:R-:W-:Y:S08]  /*23c0*/  @P5 BRA `(.L_x_38) ;  /* 0x0000000000045947 */ /* 0x000ff00003800000 */
[----:B------:R0:W5:Y:S02]  /*23d0*/  LDG.E.U8 R87, desc[UR38][R94.64] ;  /* 0x000000265e577981 */ /* 0x000164000c1e1100 */
.L_x_38:
[----:B------:R-:W-:Y:S05]  /*23e0*/  BSYNC B1 ;  /* 0x0000000000017941 */ /* 0x000fea0003800000 */
.L_x_37:
[----:B------:R-:W-:Y:S01]  /*23f0*/  IMAD.WIDE.U32 R92, R10, R12, R88 ;  /* 0x0000000c0a5c7225 */ /* 0x000fe200078e0058 */
[----:B-----5:R-:W-:Y:S01]  /*2400*/  LOP3.LUT R5, R87, 0xffff, RZ, 0xc0, !PT ;  /* 0x0000ffff57057812 */ /* 0x020fe200078ec0ff */
[----:B------:R-:W-:Y:S01]  /*2410*/  ULDC.64 UR4, c[0x0][0x5c0] ;  /* 0x0001700000047ab9 */ /* 0x000fe20000000a00 */
[----:B------:R-:W-:Y:S01]  /*2420*/  ISETP.LT.OR P2, PT, R3, 0x2, !P0 ;  /* 0x000000020300780c */ /* 0x000fe20004741670 */
[----:B------:R-:W-:Y:S01]  /*2430*/  BSSY B1, `(.L_x_39) ;  /* 0x0000011000017945 */ /* 0x000fe20003800000 */
[----:B------:R-:W-:Y:S01]  /*2440*/  IADD3 R6, P1, R90, UR4, RZ ;  /* 0x000000045a067c10 */ /* 0x000fe2000ff3e0ff */
[----:B------:R-:W-:Y:S01]  /*2450*/  IMAD.IADD R90, R97, 0x1, R93 ;  /* 0x00000001615a7824 */ /* 0x000fe200078e025d */
[----:B------:R-:W-:Y:S02]  /*2460*/  PRMT R5, R5, 0x8880, RZ ;  /* 0x0000888005057816 */ /* 0x000fe400000000ff */
[----:B------:R-:W-:Y:S02]  /*2470*/  IADD3 R92, P3, P4, R14, R8, R92 ;  /* 0x000000080e5c7210 */ /* 0x000fe40007c7e05c */
[----:B------:R-:W-:-:S02]  /*2480*/  IADD3.X R7, R96, UR5, RZ, P1, !PT ;  /* 0x0000000560077c10 */ /* 0x000fc40008ffe4ff */
[----:B------:R-:W-:Y:S01]  /*2490*/  IADD3.X R93, R21, R9, R90, P3, P4 ;  /* 0x00000009155d7210 */ /* 0x000fe20001fe845a */
[----:B------:R-:W-:Y:S01]  /*24a0*/  IMAD R90, R5, R74, RZ ;  /* 0x0000004a055a7224 */ /* 0x000fe200078e02ff */
[----:B------:R-:W-:-:S03]  /*24b0*/  ISETP.GE.AND P1, PT, R4, 0x9, PT ;  /* 0x000000090400780c */ /* 0x000fc60003f26270 */
[----:B------:R-:W-:Y:S01]  /*24c0*/  @!P5 IMAD R5, R56, R23, R90 ;  /* 0x000000173805d224 */ /* 0x000fe200078e025a */
[C---:B------:R-:W-:Y:S02]  /*24d0*/  ISETP.LT.OR P3, PT, R3.reuse, 0x1, !P1 ;  /* 0x000000010300780c */ /* 0x040fe40004f61670 */
[----:B------:R-:W-:Y:S02]  /*24e0*/  ISETP.LT.OR P4, PT, R3, 0x2, !P1 ;  /* 0x000000020300780c */ /* 0x000fe40004f81670 */
[----:B------:R1:W-:Y:S01]  /*24f0*/  @!P5 STG.E.U8 desc[UR38][R6.64], R5 ;  /* 0x000000050600d986 */ /* 0x0003e2000c101126 */
[----:B------:R-:W-:Y:S10]  /*2500*/  @P2 BRA `(.L_x_40) ;  /* 0x00000000000c2947 */ /* 0x000ff40003800000 */
[----:B------:R-:W1:Y:S02]  /*2510*/  LDG.E.U8 R87, desc[UR38][R94.64+0x1] ;  /* 0x000001265e577981 */ /* 0x000e64000c1e1100 */
[----:B-1----:R-:W-:-:S05]  /*2520*/  PRMT R5, R87, 0x8880, RZ ;  /* 0x0000888057057816 */ /* 0x002fca00000000ff */
[----:B------:R-:W-:-:S07]  /*2530*/  IMAD R90, R5, R74, RZ ;  /* 0x0000004a055a7224 */ /* 0x000fce00078e02ff */
.L_x_40:
[----:B------:R-:W-:Y:S05]  /*2540*/  BSYNC B1 ;  /* 0x0000000000017941 */ /* 0x000fea0003800000 */
.L_x_39:
[----:B-1----:R-:W-:Y:S01]  /*2550*/  @!P2 IMAD R5, R57, R23, R90 ;  /* 0x000000173905a224 */ /* 0x002fe200078e025a */
[----:B------:R-:W-:Y:S01]  /*2560*/  @!P3 IADD3 R56, P5, R6, R81, RZ ;  /* 0x000000510638b210 */ /* 0x000fe20007fbe0ff */
[----:B------:R-:W-:Y:S03]  /*2570*/  BSSY B1, `(.L_x_41) ;  /* 0x0000007000017945 */ /* 0x000fe60003800000 */
[----:B------:R1:W-:Y:S01]  /*2580*/  @!P2 STG.E.U8 desc[UR38][R6.64+0x1], R5 ;  /* 0x000001050600a986 */ /* 0x0003e2000c101126 */
[----:B------:R-:W-:Y:S01]  /*2590*/  @!P3 IMAD.X R57, R7, 0x1, R78, P5 ;  /* 0x000000010739b824 */ /* 0x000fe200028e064e */
[----:B------:R-:W-:Y:S07]  /*25a0*/  @P3 BRA `(.L_x_42) ;  /* 0x00000000000c3947 */ /* 0x000fee0003800000 */
[----:B------:R-:W1:Y:S02]  /*25b0*/  LDG.E.U8 R87, desc[UR38][R92.64] ;  /* 0x000000265c577981 */ /* 0x000e64000c1e1100 */
[----:B-1----:R-:W-:-:S05]  /*25c0*/  PRMT R5, R87, 0x8880, RZ ;  /* 0x0000888057057816 */ /* 0x002fca00000000ff */
[----:B------:R-:W-:-:S07]  /*25d0*/  IMAD R90, R5, R74, RZ ;  /* 0x0000004a055a7224 */ /* 0x000fce00078e02ff */
.L_x_42:
[----:B------:R-:W-:Y:S05]  /*25e0*/  BSYNC B1 ;  /* 0x0000000000017941 */ /* 0x000fea0003800000 */
.L_x_41:
[----:B-1----:R-:W-:Y:S01]  /*25f0*/  @!P3 IMAD R5, R58, R23, R90 ;  /* 0x000000173a05b224 */ /* 0x002fe200078e025a */
[----:B------:R-:W-:Y:S01]  /*2600*/  BSSY B1, `(.L_x_43) ;  /* 0x000000a000017945 */ /* 0x000fe20003800000 */
[C---:B------:R-:W-:Y:S02]  /*2610*/  ISETP.LT.OR P5, PT, R3.reuse, 0x9, !P0 ;  /* 0x000000090300780c */ /* 0x040fe400047a1670 */
[----:B------:R-:W-:Y:S01]  /*2620*/  ISETP.LT.OR P2, PT, R3, 0x9, !P1 ;  /* 0x000000090300780c */ /* 0x000fe20004f41670 */
[----:B------:R1:W-:Y:S01]  /*2630*/  @!P3 STG.E.U8 desc[UR38][R56.64], R5 ;  /* 0x000000053800b986 */ /* 0x0003e2000c101126 */
[----:B------:R-:W-:-:S05]  /*2640*/  @!P4 IADD3 R96, P3, R6, R81, RZ ;  /* 0x000000510660c210 */ /* 0x000fca0007f7e0ff */
[----:B------:R-:W-:Y:S01]  /*2650*/  @!P4 IMAD.X R97, R7, 0x1, R78, P3 ;  /* 0x000000010761c824 */ /* 0x000fe200018e064e */
[----:B------:R-:W-:Y:S07]  /*2660*/  @P4 BRA `(.L_x_44) ;  /* 0x00000000000c4947 */ /* 0x000fee0003800000 */
[----:B------:R-:W1:Y:S02]  /*2670*/  LDG.E.U8 R87, desc[UR38][R92.64+0x1] ;  /* 0x000001265c577981 */ /* 0x000e64000c1e1100 */
[----:B-1----:R-:W-:-:S05]  /*2680*/  PRMT R5, R87, 0x8880, RZ ;  /* 0x0000888057057816 */ /* 0x002fca00000000ff */
[----:B------:R-:W-:-:S07]  /*2690*/  IMAD R90, R5, R74, RZ ;  /* 0x0000004a055a7224 */ /* 0x000fce00078e02ff */
.L_x_44:
[----:B------:R-:W-:Y:S05]  /*26a0*/  BSYNC B1 ;  /* 0x0000000000017941 */ /* 0x000fea0003800000 */
.L_x_43:
[----:B------:R-:W-:Y:S01]  /*26b0*/  @!P4 IMAD R59, R59, R23, R90 ;  /* 0x000000173b3bc224 */ /* 0x000fe200078e025a */
[----:B------:R-:W-:Y:S04]  /*26c0*/  BSSY B1, `(.L_x_45) ;  /* 0x0000006000017945 */ /* 0x000fe80003800000 */
[----:B------:R2:W-:Y:S01]  /*26d0*/  @!P4 STG.E.U8 desc[UR38][R96.64+0x1], R59 ;  /* 0x0000013b6000c986 */ /* 0x0005e2000c101126 */
[----:B------:R-:W-:Y:S05]  /*26e0*/  @P5 BRA `(.L_x_46) ;  /* 0x00000000000c5947 */ /* 0x000fea0003800000 */
[----:B------:R-:W1:Y:S02]  /*26f0*/  LDG.E.U8 R87, desc[UR38][R94.64+0x8] ;  /* 0x000008265e577981 */ /* 0x000e64000c1e1100 */
[----:B-1----:R-:W-:-:S05]  /*2700*/  PRMT R5, R87, 0x8880, RZ ;  /* 0x0000888057057816 */ /* 0x002fca00000000ff */
[----:B------:R-:W-:-:S07]  /*2710*/  IMAD R90, R5, R74, RZ ;  /* 0x0000004a055a7224 */ /* 0x000fce00078e02ff */
.L_x_46:
[----:B------:R-:W-:Y:S05]  /*2720*/  BSYNC B1 ;  /* 0x0000000000017941 */ /* 0x000fea0003800000 */
.L_x_45:
[C---:B------:R-:W-:Y:S01]  /*2730*/  ISETP.LT.OR P4, PT, R3.reuse, 0xa, !P0 ;  /* 0x0000000a0300780c */ /* 0x040fe20004781670 */
[----:B-1----:R-:W-:Y:S01]  /*2740*/  @!P5 IMAD R5, R60, R23, R90 ;  /* 0x000000173c05d224 */ /* 0x002fe200078e025a */
[----:B------:R-:W-:Y:S01]  /*2750*/  BSSY B1, `(.L_x_47) ;  /* 0x0000008000017945 */ /* 0x000fe20003800000 */
[----:B------:R-:W-:-:S03]  /*2760*/  ISETP.LT.OR P3, PT, R3, 0xa, !P1 ;  /* 0x0000000a0300780c */ /* 0x000fc60004f61670 */
[----:B------:R1:W-:Y:S01]  /*2770*/  @!P5 STG.E.U8 desc[UR38][R6.64+0x8], R5 ;  /* 0x000008050600d986 */ /* 0x0003e2000c101126 */
[----:B------:R-:W-:-:S06]  /*2780*/  @!P2 IADD3 R56, P5, R6, R81, RZ ;  /* 0x000000510638a210 */ /* 0x000fcc0007fbe0ff */
[----:B------:R-:W-:Y:S07]  /*2790*/  @P4 BRA `(.L_x_48) ;  /* 0x00000000000c4947 */ /* 0x000fee0003800000 */
[----:B------:R-:W1:Y:S02]  /*27a0*/  LDG.E.U8 R87, desc[UR38][R94.64+0x9] ;  /* 0x000009265e577981 */ /* 0x000e64000c1e1100 */
[----:B-1----:R-:W-:-:S05]  /*27b0*/  PRMT R5, R87, 0x8880, RZ ;  /* 0x0000888057057816 */ /* 0x002fca00000000ff */
[----:B------:R-:W-:-:S07]  /*27c0*/  IMAD R90, R5, R74, RZ ;  /* 0x0000004a055a7224 */ /* 0x000fce00078e02ff */
.L_x_48:
[----:B------:R-:W-:Y:S05]  /*27d0*/  BSYNC B1 ;  /* 0x0000000000017941 */ /* 0x000fea0003800000 */
.L_x_47:
[----:B------:R-:W-:Y:S01]  /*27e0*/  @!P4 IMAD R61, R61, R23, R90 ;  /* 0x000000173d3dc224 */ /* 0x000fe200078e025a */
[----:B------:R-:W-:Y:S01]  /*27f0*/  BSSY B1, `(.L_x_49) ;  /* 0x0000007000017945 */ /* 0x000fe20003800000 */
[----:B------:R-:W-:-:S03]  /*2800*/  @!P2 IMAD.X R57, R7, 0x1, R78, P5 ;  /* 0x000000010739a824 */ /* 0x000fc600028e064e */
[----:B------:R3:W-:Y:S01]  /*2810*/  @!P4 STG.E.U8 desc[UR38][R6.64+0x9], R61 ;  /* 0x0000093d0600c986 */ /* 0x0007e2000c101126 */
[----:B------:R-:W-:Y:S05]  /*2820*/  @P2 BRA `(.L_x_50) ;  /* 0x00000000000c2947 */ /* 0x000fea0003800000 */
[----:B------:R-:W1:Y:S02]  /*2830*/  LDG.E.U8 R87, desc[UR38][R92.64+0x8] ;  /* 0x000008265c577981 */ /* 0x000e64000c1e1100 */
[----:B-1----:R-:W-:-:S05]  /*2840*/  PRMT R5, R87, 0x8880, RZ ;  /* 0x0000888057057816 */ /* 0x002fca00000000ff */
[----:B------:R-:W-:-:S07]  /*2850*/  IMAD R90, R5, R74, RZ ;  /* 0x0000004a055a7224 */ /* 0x000fce00078e02ff */
.L_x_50:
[----:B------:R-:W-:Y:S05]  /*2860*/  BSYNC B1 ;  /* 0x0000000000017941 */ /* 0x000fea0003800000 */
.L_x_49:
[----:B-1----:R-:W-:Y:S01]  /*2870*/  @!P2 IMAD R5, R62, R23, R90 ;  /* 0x000000173e05a224 */ /* 0x002fe200078e025a */
[----:B------:R-:W-:Y:S01]  /*2880*/  @!P3 IADD3 R58, P5, R6, R81, RZ ;  /* 0x00000051063ab210 */ /* 0x000fe20007fbe0ff */
[----:B------:R-:W-:Y:S01]  /*2890*/  BSSY B1, `(.L_x_51) ;  /* 0x000000a000017945 */ /* 0x000fe20003800000 */
[----:B------:R-:W-:Y:S02]  /*28a0*/  ISETP.LT.OR P4, PT, R3, 0x11, !P0 ;  /* 0x000000110300780c */ /* 0x000fe40004781670 */
[----:B------:R1:W-:Y:S01]  /*28b0*/  @!P2 STG.E.U8 desc[UR38][R56.64+0x8], R5 ;  /* 0x000008053800a986 */ /* 0x0003e2000c101126 */
[----:B--2---:R-:W-:Y:S01]  /*28c0*/  @!P3 IMAD.X R59, R7, 0x1, R78, P5 ;  /* 0x00000001073bb824 */ /* 0x004fe200028e064e */
[C---:B------:R-:W-:Y:S02]  /*28d0*/  ISETP.LT.OR P2, PT, R3.reuse, 0x12, !P0 ;  /* 0x000000120300780c */ /* 0x040fe40004741670 */
[----:B------:R-:W-:Y:S01]  /*28e0*/  ISETP.LT.OR P5, PT, R3, 0x11, !P1 ;  /* 0x000000110300780c */ /* 0x000fe20004fa1670 */
[----:B------:R-:W-:-:S12]  /*28f0*/  @P3 BRA `(.L_x_52) ;  /* 0x00000000000c3947 */ /* 0x000fd80003800000 */
[----:B------:R-:W1:Y:S02]  /*2900*/  LDG.E.U8 R87, desc[UR38][R92.64+0x9] ;  /* 0x000009265c577981 */ /* 0x000e64000c1e1100 */
[----:B-1----:R-:W-:-:S05]  /*2910*/  PRMT R5, R87, 0x8880, RZ ;  /* 0x0000888057057816 */ /* 0x002fca00000000ff */
[----:B------:R-:W-:-:S07]  /*2920*/  IMAD R90, R5, R74, RZ ;  /* 0x0000004a055a7224 */ /* 0x000fce00078e02ff */
.L_x_52:
[----:B------:R-:W-:Y:S05]  /*2930*/  BSYNC B1 ;  /* 0x0000000000017941 */ /* 0x000fea0003800000 */
.L_x_51:
[----:B------:R-:W-:Y:S01]  /*2940*/  @!P3 IMAD R63, R63, R23, R90 ;  /* 0x000000173f3fb224 */ /* 0x000fe200078e025a */
[----:B------:R-:W-:Y:S04]  /*2950*/  BSSY B1, `(.L_x_53) ;  /* 0x0000006000017945 */ /* 0x000fe80003800000 */
[----:B------:R2:W-:Y:S01]  /*2960*/  @!P3 STG.E.U8 desc[UR38][R58.64+0x9], R63 ;  /* 0x0000093f3a00b986 */ /* 0x0005e2000c101126 */
[----:B------:R-:W-:Y:S05]  /*2970*/  @P4 BRA `(.L_x_54) ;  /* 0x00000000000c4947 */ /* 0x000fea0003800000 */
[----:B------:R-:W1:Y:S02]  /*2980*/  LDG.E.U8 R87, desc[UR38][R94.64+0x10] ;  /* 0x000010265e577981 */ /* 0x000e64000c1e1100 */
[----:B-1----:R-:W-:-:S05]  /*2990*/  PRMT R5, R87, 0x8880, RZ ;  /* 0x0000888057057816 */ /* 0x002fca00000000ff */
[----:B------:R-:W-:-:S07]  /*29a0*/  IMAD R90, R5, R74, RZ ;  /* 0x0000004a055a7224 */ /* 0x000fce00078e02ff */
.L_x_54:
[----:B------:R-:W-:Y:S05]  /*29b0*/  BSYNC B1 ;  /* 0x0000000000017941 */ /* 0x000fea0003800000 */
.L_x_53:
[----:B-1----:R-:W-:Y:S01]  /*29c0*/  @!P4 IMAD R5, R64, R23, R90 ;  /* 0x000000174005c224 */ /* 0x002fe200078e025a */
[----:B------:R-:W-:Y:S04]  /*29d0*/  BSSY B1, `(.L_x_55) ;  /* 0x0000006000017945 */ /* 0x000fe80003800000 */
[----:B------:R1:W-:Y:S01]  /*29e0*/  @!P4 STG.E.U8 desc[UR38][R6.64+0x10], R5 ;  /* 0x000010050600c986 */ /* 0x0003e2000c101126 */
[----:B------:R-:W-:Y:S05]  /*29f0*/  @P2 BRA `(.L_x_56) ;  /* 0x00000000000c2947 */ /* 0x000fea0003800000 */
[----:B------:R-:W1:Y:S02]  /*2a00*/  LDG.E.U8 R87, desc[UR38][R94.64+0x11] ;  /* 0x000011265e577981 */ /* 0x000e64000c1e1100 */
[----:B-1----:R-:W-:-:S05]  /*2a10*/  PRMT R5, R87, 0x8880, RZ ;  /* 0x0000888057057816 */ /* 0x002fca00000000ff */
[----:B------:R-:W-:-:S07]  /*2a20*/  IMAD R90, R5, R74, RZ ;  /* 0x0000004a055a7224 */ /* 0x000fce00078e02ff */
.L_x_56:
[----:B------:R-:W-:Y:S05]  /*2a30*/  BSYNC B1 ;  /* 0x0000000000017941 */ /* 0x000fea0003800000 */
.L_x_55:
[----:B------:R-:W-:Y:S01]  /*2a40*/  @!P2 IMAD R65, R65, R23, R90 ;  /* 0x000000174141a224 */ /* 0x000fe200078e025a */
        /* <DEDUP_REMOVED lines=10> */
.L_x_58:
[----:B------:R-:W-:Y:S05]  /*2af0*/  BSYNC B1 ;  /* 0x0000000000017941 */ /* 0x000fea0003800000 */
.L_x_57:
[----:B-1----:R-:W-:Y:S01]  /*2b00*/  @!P5 IMAD R5, R66, R23, R90 ;  /* 0x000000174205d224 */ /* 0x002fe200078e025a */
[----:B------:R-:W-:Y:S01]  /*2b10*/  BSSY B1, `(.L_x_59) ;  /* 0x000000b000017945 */ /* 0x000fe20003800000 */
[C---:B------:R-:W-:Y:S02]  /*2b20*/  ISETP.LT.OR P2, PT, R3.reuse, 0x19, !P1 ;  /* 0x000000190300780c */ /* 0x040fe40004f41670 */
[C---:B------:R-:W-:Y:S01]  /*2b30*/  ISETP.LT.OR P0, PT, R3.reuse, 0x1a, !P0 ;  /* 0x0000001a0300780c */ /* 0x040fe20004701670 */
[----:B------:R1:W-:Y:S01]  /*2b40*/  @!P5 STG.E.U8 desc[UR38][R56.64+0x10], R5 ;  /* 0x000010053800d986 */ /* 0x0003e2000c101126 */
[----:B--2---:R-:W-:Y:S02]  /*2b50*/  @!P4 IADD3 R58, P5, R6, R81, RZ ;  /* 0x00000051063ac210 */ /* 0x004fe40007fbe0ff */
[----:B------:R-:W-:-:S03]  /*2b60*/  ISETP.LT.OR P1, PT, R3, 0x1a, !P1 ;  /* 0x0000001a0300780c */ /* 0x000fc60004f21670 */
[----:B------:R-:W-:Y:S01]  /*2b70*/  @!P4 IMAD.X R59, R7, 0x1, R78, P5 ;  /* 0x00000001073bc824 */ /* 0x000fe200028e064e */
[----:B------:R-:W-:Y:S09]  /*2b80*/  @P4 BRA `(.L_x_60) ;  /* 0x00000000000c4947 */ /* 0x000ff20003800000 */
[----:B------:R-:W1:Y:S02]  /*2b90*/  LDG.E.U8 R87, desc[UR38][R92.64+0x11] ;  /* 0x000011265c577981 */ /* 0x000e64000c1e1100 */
[----:B-1----:R-:W-:-:S05]  /*2ba0*/  PRMT R5, R87, 0x8880, RZ ;  /* 0x0000888057057816 */ /* 0x002fca00000000ff */
[----:B------:R-:W-:-:S07]  /*2bb0*/  IMAD R90, R5, R74, RZ ;  /* 0x0000004a055a7224 */ /* 0x000fce00078e02ff */
.L_x_60:
[----:B------:R-:W-:Y:S05]  /*2bc0*/  BSYNC B1 ;  /* 0x0000000000017941 */ /* 0x000fea0003800000 */
.L_x_59:
[----:B------:R-:W-:Y:S01]  /*2bd0*/  @!P4 IMAD R67, R67, R23, R90 ;  /* 0x000000174343c224 */ /* 0x000fe200078e025a */
[----:B------:R-:W-:Y:S04]  /*2be0*/  BSSY B1, `(.L_x_61) ;  /* 0x0000006000017945 */ /* 0x000fe80003800000 */
[----:B------:R2:W-:Y:S01]  /*2bf0*/  @!P4 STG.E.U8 desc[UR38][R58.64+0x11], R67 ;  /* 0x000011433a00c986 */ /* 0x0005e2000c101126 */
[----:B------:R-:W-:Y:S05]  /*2c00*/  @P3 BRA `(.L_x_62) ;  /* 0x00000000000c3947 */ /* 0x000fea0003800000 */
[----:B------:R-:W1:Y:S02]  /*2c10*/  LDG.E.U8 R87, desc[UR38][R94.64+0x18] ;  /* 0x000018265e577981 */ /* 0x000e64000c1e1100 */
[----:B-1----:R-:W-:-:S05]  /*2c20*/  PRMT R5, R87, 0x8880, RZ ;  /* 0x0000888057057816 */ /* 0x002fca00000000ff */
[----:B------:R-:W-:-:S07]  /*2c30*/  IMAD R90, R5, R74, RZ ;  /* 0x0000004a055a7224 */ /* 0x000fce00078e02ff */
.L_x_62:
[----:B------:R-:W-:Y:S05]  /*2c40*/  BSYNC B1 ;  /* 0x0000000000017941 */ /* 0x000fea0003800000 */
.L_x_61:
[----:B-1----:R-:W-:Y:S01]  /*2c50*/  @!P3 IMAD R5, R68, R23, R90 ;  /* 0x000000174405b224 */ /* 0x002fe200078e025a */
[----:B------:R-:W-:Y:S04]  /*2c60*/  BSSY B1, `(.L_x_63) ;  /* 0x0000006000017945 */ /* 0x000fe80003800000 */
[----:B------:R1:W-:Y:S01]  /*2c70*/  @!P3 STG.E.U8 desc[UR38][R6.64+0x18], R5 ;  /* 0x000018050600b986 */ /* 0x0003e2000c101126 */
[----:B------:R-:W-:Y:S05]  /*2c80*/  @P0 BRA `(.L_x_64) ;  /* 0x00000000000c0947 */ /* 0x000fea0003800000 */
[----:B------:R-:W1:Y:S02]  /*2c90*/  LDG.E.U8 R87, desc[UR38][R94.64+0x19] ;  /* 0x000019265e577981 */ /* 0x000e64000c1e1100 */
[----:B-1----:R-:W-:-:S05]  /*2ca0*/  PRMT R5, R87, 0x8880, RZ ;  /* 0x0000888057057816 */ /* 0x002fca00000000ff */
[----:B------:R-:W-:-:S07]  /*2cb0*/  IMAD R90, R5, R74, RZ ;  /* 0x0000004a055a7224 */ /* 0x000fce00078e02ff */
.L_x_64:
[----:B------:R-:W-:Y:S05]  /*2cc0*/  BSYNC B1 ;  /* 0x0000000000017941 */ /* 0x000fea0003800000 */
.L_x_63:
[----:B------:R-:W-:Y:S01]  /*2cd0*/  @!P0 IMAD R69, R69, R23, R90 ;  /* 0x0000001745458224 */ /* 0x000fe200078e025a */
[-C--:B------:R-:W-:Y:S01]  /*2ce0*/  @!P2 IADD3 R56, P5, R6, R81.reuse, RZ ;  /* 0x000000510638a210 */ /* 0x080fe20007fbe0ff */
[----:B------:R-:W-:Y:S01]  /*2cf0*/  BSSY B1, `(.L_x_65) ;  /* 0x000000b000017945 */ /* 0x000fe20003800000 */
[----:B------:R-:W-:Y:S02]  /*2d00*/  ISETP.GE.AND P3, PT, R4, 0x81, PT ;  /* 0x000000810400780c */ /* 0x000fe40003f66270 */
[----:B------:R0:W-:Y:S01]  /*2d10*/  @!P0 STG.E.U8 desc[UR38][R6.64+0x19], R69 ;  /* 0x0000194506008986 */ /* 0x0001e2000c101126 */
[----:B------:R-:W-:Y:S01]  /*2d20*/  @!P2 IMAD.X R57, R7, 0x1, R78, P5 ;  /* 0x000000010739a824 */ /* 0x000fe200028e064e */
[----:B------:R-:W-:Y:S02]  /*2d30*/  IADD3 R63, P0, R10, 0x80, RZ ;  /* 0x000000800a3f7810 */ /* 0x000fe40007f1e0ff */
[----:B------:R-:W-:Y:S02]  /*2d40*/  ISETP.LT.OR P4, PT, R3, 0x1, !P3 ;  /* 0x000000010300780c */ /* 0x000fe40005f81670 */
[----:B------:R-:W-:Y:S01]  /*2d50*/  @!P1 IADD3 R60, P5, R6, R81, RZ ;  /* 0x00000051063c9210 */ /* 0x000fe20007fbe0ff */
[----:B------:R-:W-:-:S12]  /*2d60*/  @P2 BRA `(.L_x_66) ;  /* 0x00000000000c2947 */ /* 0x000fd80003800000 */
[----:B------:R-:W1:Y:S02]  /*2d70*/  LDG.E.U8 R87, desc[UR38][R92.64+0x18] ;  /* 0x000018265c577981 */ /* 0x000e64000c1e1100 */
[----:B-1----:R-:W-:-:S05]  /*2d80*/  PRMT R5, R87, 0x8880, RZ ;  /* 0x0000888057057816 */ /* 0x002fca00000000ff */
[----:B------:R-:W-:-:S07]  /*2d90*/  IMAD R90, R5, R74, RZ ;  /* 0x0000004a055a7224 */ /* 0x000fce00078e02ff */
.L_x_66:
[----:B------:R-:W-:Y:S05]  /*2da0*/  BSYNC B1 ;  /* 0x0000000000017941 */ /* 0x000fea0003800000 */
.L_x_65:
[----:B-1----:R-:W-:Y:S01]  /*2db0*/  @!P2 IMAD R5, R70, R23, R90 ;  /* 0x000000174605a224 */ /* 0x002fe200078e025a */
[----:B------:R-:W-:Y:S01]  /*2dc0*/  BSSY B1, `(.L_x_67) ;  /* 0x0000007000017945 */ /* 0x000fe20003800000 */
[----:B--2---:R-:W-:-:S03]  /*2dd0*/  IMAD.X R59, RZ, RZ, R11, P0 ;  /* 0x000000ffff3b7224 */ /* 0x004fc600000e060b */
[----:B------:R1:W-:Y:S01]  /*2de0*/  @!P2 STG.E.U8 desc[UR38][R56.64+0x18], R5 ;  /* 0x000018053800a986 */ /* 0x0003e2000c101126 */
[----:B------:R-:W-:Y:S05]  /*2df0*/  @P1 BRA `(.L_x_68) ;  /* 0x00000000000c1947 */ /* 0x000fea0003800000 */
[----:B------:R-:W1:Y:S02]  /*2e00*/  LDG.E.U8 R87, desc[UR38][R92.64+0x19] ;  /* 0x000019265c577981 */ /* 0x000e64000c1e1100 */
[----:B-1----:R-:W-:-:S05]  /*2e10*/  PRMT R5, R87, 0x8880, RZ ;  /* 0x0000888057057816 */ /* 0x002fca00000000ff */
[----:B------:R-:W-:-:S07]  /*2e20*/  IMAD R90, R5, R74, RZ ;  /* 0x0000004a055a7224 */ /* 0x000fce00078e02ff */
.L_x_68:
[----:B------:R-:W-:Y:S05]  /*2e30*/  BSYNC B1 ;  /* 0x0000000000017941 */ /* 0x000fea0003800000 */
.L_x_67:
[----:B------:R-:W-:Y:S01]  /*2e40*/  ISETP.LT.OR P2, PT, R3, 0x2, !P3 ;  /* 0x000000020300780c */ /* 0x000fe20005f41670 */
[----:B------:R-:W-:Y:S01]  /*2e50*/  @!P1 IMAD R71, R71, R23, R90 ;  /* 0x0000001747479224 */ /* 0x000fe200078e025a */
[----:B------:R-:W-:Y:S01]  /*2e60*/  ISETP.GE.AND P0, PT, R4, 0x89, PT ;  /* 0x000000890400780c */ /* 0x000fe20003f06270 */
[----:B---3--:R-:W-:Y:S01]  /*2e70*/  @!P1 IMAD.X R61, R7, 0x1, R78, P5 ;  /* 0x00000001073d9824 */ /* 0x008fe200028e064e */
[----:B------:R-:W-:Y:S01]  /*2e80*/  BSSY B1, `(.L_x_69) ;  /* 0x000000f000017945 */ /* 0x000fe20003800000 */
[-C--:B------:R-:W-:Y:S02]  /*2e90*/  IMAD R58, R59, R12.reuse, RZ ;  /* 0x0000000c3b3a7224 */ /* 0x080fe400078e02ff */
[C---:B-1----:R-:W-:Y:S01]  /*2ea0*/  IMAD.WIDE.U32 R56, R63.reuse, R12, R20 ;  /* 0x0000000c3f387225 */ /* 0x042fe200078e0014 */
[----:B------:R1:W-:Y:S03]  /*2eb0*/  @!P1 STG.E.U8 desc[UR38][R60.64+0x19], R71 ;  /* 0x000019473c009986 */ /* 0x0003e6000c101126 */
[----:B----4-:R-:W-:Y:S01]  /*2ec0*/  IMAD R65, R63, R13, R58 ;  /* 0x0000000d3f417224 */ /* 0x010fe200078e023a */
[----:B------:R-:W-:-:S02]  /*2ed0*/  @!P4 IADD3 R58, P5, R6, R80, RZ ;  /* 0x00000050063ac210 */ /* 0x000fc40007fbe0ff */
[----:B------:R-:W-:-:S03]  /*2ee0*/  IADD3 R56, P1, R56, R8, RZ ;  /* 0x0000000838387210 */ /* 0x000fc60007f3e0ff */
[----:B------:R-:W-:Y:S01]  /*2ef0*/  @!P4 IMAD.X R59, R7, 0x1, R77, P5 ;  /* 0x00000001073bc824 */ /* 0x000fe200028e064d */
[----:B------:R-:W-:Y:S02]  /*2f00*/  IADD3.X R57, R9, R57, R65, P1, !PT ;  /* 0x0000003909397210 */ /* 0x000fe40000ffe441 */
[----:B------:R-:W-:Y:S02]  /*2f10*/  ISETP.LT.OR P1, PT, R3, 0x1, !P0 ;  /* 0x000000010300780c */ /* 0x000fe40004721670 */
[----:B------:R-:W-:Y:S01]  /*2f20*/  @!P2 IADD3 R62, P5, R6, R80, RZ ;  /* 0x00000050063ea210 */ /* 0x000fe20007fbe0ff */
[----:B-1----:R-:W-:-:S12]  /*2f30*/  @P4 BRA `(.L_x_70) ;  /* 0x00000000000c4947 */ /* 0x002fd80003800000 */
[----:B------:R-:W2:Y:S02]  /*2f40*/  LDG.E.U8 R87, desc[UR38][R56.64] ;  /* 0x0000002638577981 */ /* 0x000ea4000c1e1100 */
[----:B--2---:R-:W-:-:S05]  /*2f50*/  PRMT R5, R87, 0x8880, RZ ;  /* 0x0000888057057816 */ /* 0x004fca00000000ff */
[----:B------:R-:W-:-:S07]  /*2f60*/  IMAD R90, R5, R74, RZ ;  /* 0x0000004a055a7224 */ /* 0x000fce00078e02ff */
.L_x_70:
[----:B------:R-:W-:Y:S05]  /*2f70*/  BSYNC B1 ;  /* 0x0000000000017941 */ /* 0x000fea0003800000 */
.L_x_69:
[----:B------:R-:W-:Y:S01]  /*2f80*/  @!P4 IMAD R5, R40, R23, R90 ;  /* 0x000000172805c224 */ /* 0x000fe200078e025a */
[----:B------:R-:W-:Y:S01]  /*2f90*/  BSSY B1, `(.L_x_71) ;  /* 0x0000008000017945 */ /* 0x000fe20003800000 */
[----:B------:R-:W-:-:S03]  /*2fa0*/  IMAD.WIDE.U32 R60, R63, R12, R88 ;  /* 0x0000000c3f3c7225 */ /* 0x000fc600078e0058 */
[----:B------:R1:W-:Y:S01]  /*2fb0*/  @!P4 STG.E.U8 desc[UR38][R58.64], R5 ;  /* 0x000000053a00c986 */ /* 0x0003e2000c101126 */
[----:B------:R-:W-:Y:S01]  /*2fc0*/  @!P2 IMAD.X R63, R7, 0x1, R77, P5 ;  /* 0x00000001073fa824 */ /* 0x000fe200028e064d */
[----:B------:R-:W-:Y:S06]  /*2fd0*/  @P2 BRA `(.L_x_72) ;  /* 0x00000000000c2947 */ /* 0x000fec0003800000 */
[----:B------:R-:W1:Y:S02]  /*2fe0*/  LDG.E.U8 R87, desc[UR38][R56.64+0x1] ;  /* 0x0000012638577981 */ /* 0x000e64000c1e1100 */
[----:B-1----:R-:W-:-:S05]  /*2ff0*/  PRMT R5, R87, 0x8880, RZ ;  /* 0x0000888057057816 */ /* 0x002fca00000000ff */
[----:B------:R-:W-:-:S07]  /*3000*/  IMAD R90, R5, R74, RZ ;  /* 0x0000004a055a7224 */ /* 0x000fce00078e02ff */
.L_x_72:
[----:B------:R-:W-:Y:S05]  /*3010*/  BSYNC B1 ;  /* 0x0000000000017941 */ /* 0x000fea0003800000 */
.L_x_71:
[----:B-1----:R-:W-:Y:S01]  /*3020*/  @!P2 IMAD R5, R41, R23, R90 ;  /* 0x000000172905a224 */ /* 0x002fe200078e025a */
[----:B------:R-:W-:Y:S01]  /*3030*/  IADD3 R40, P4, P5, R14, R8, R60 ;  /* 0x000000080e287210 */ /* 0x000fe20007d9e03c */
[----:B------:R-:W-:Y:S01]  /*3040*/  IMAD.IADD R41, R65, 0x1, R61 ;  /* 0x0000000141297824 */ /* 0x000fe200078e023d */
[----:B------:R-:W-:Y:S02]  /*3050*/  BSSY B1, `(.L_x_73) ;  /* 0x000000a000017945 */ /* 0x000fe40003800000 */
[----:B------:R1:W-:Y:S01]  /*3060*/  @!P2 STG.E.U8 desc[UR38][R62.64+0x1], R5 ;  /* 0x000001053e00a986 */ /* 0x0003e2000c101126 */
[----:B------:R-:W-:Y:S02]  /*3070*/  ISETP.LT.OR P2, PT, R3, 0x2, !P0 ;  /* 0x000000020300780c */ /* 0x000fe40004741670 */
[----:B------:R-:W-:Y:S02]  /*3080*/  IADD3.X R41, R21, R9, R41, P4, P5 ;  /* 0x0000000915297210 */ /* 0x000fe400027ea429 */
[----:B------:R-:W-:-:S04]  /*3090*/  @!P1 IADD3 R58, P4, P5, R80, R6, R81 ;  /* 0x00000006503a9210 */ /* 0x000fc80007d9e051 */
[----:B------:R-:W-:Y:S01]  /*30a0*/  @!P1 IADD3.X R59, R77, R7, R78, P4, P5 ;  /* 0x000000074d3b9210 */ /* 0x000fe200027ea44e */
[----:B------:R-:W-:Y:S08]  /*30b0*/  @P1 BRA `(.L_x_74) ;  /* 0x00000000000c1947 */ /* 0x000ff00003800000 */
[----:B------:R-:W1:Y:S02]  /*30c0*/  LDG.E.U8 R87, desc[UR38][R40.64] ;  /* 0x0000002628577981 */ /* 0x000e64000c1e1100 */
[----:B-1----:R-:W-:-:S05]  /*30d0*/  PRMT R5, R87, 0x8880, RZ ;  /* 0x0000888057057816 */ /* 0x002fca00000000ff */
[----:B------:R-:W-:-:S07]  /*30e0*/  IMAD R90, R5, R74, RZ ;  /* 0x0000004a055a7224 */ /* 0x000fce00078e02ff */
.L_x_74:
[----:B------:R-:W-:Y:S05]  /*30f0*/  BSYNC B1 ;  /* 0x0000000000017941 */ /* 0x000fea0003800000 */
.L_x_73:
[----:B-1----:R-:W-:-:S05]  /*3100*/  @!P1 IMAD R5, R42, R23, R90 ;  /* 0x000000172a059224 */ /* 0x002fca00078e025a */
[----:B------:R1:W-:Y:S04]  /*3110*/  @!P1 STG.E.U8 desc[UR38][R58.64], R5 ;  /* 0x000000053a009986 */ /* 0x0003e8000c101126 */
[----:B------:R-:W2:Y:S01]  /*3120*/  @!P2 LDG.E.U8 R87, desc[UR38][R40.64+0x1] ;  /* 0x000001262857a981 */ /* 0x000ea2000c1e1100 */
[----:B------:R-:W-:Y:S02]  /*3130*/  @!P2 IADD3 R61, P4, P5, R81, 0x1, R6 ;  /* 0x00000001513da810 */ /* 0x000fe40007d9e006 */
[----:B------:R-:W-:Y:S02]  /*3140*/  ISETP.LT.OR P1, PT, R3, 0x9, !P3 ;  /* 0x000000090300780c */ /* 0x000fe40005f21670 */
[----:B------:R-:W-:Y:S02]  /*3150*/  @!P2 IADD3.X R42, R78, RZ, R7, P4, P5 ;  /* 0x000000ff4e2aa210 */ /* 0x000fe400027ea407 */
[----:B------:R-:W-:-:S05]  /*3160*/  @!P2 IADD3 R60, P4, R61, R80, RZ ;  /* 0x000000503d3ca210 */ /* 0x000fca0007f9e0ff */
[----:B------:R-:W-:Y:S01]  /*3170*/  @!P2 IMAD.X R61, R42, 0x1, R77, P4 ;  /* 0x000000012a3da824 */ /* 0x000fe200020e064d */
[----:B--2---:R-:W-:-:S05]  /*3180*/  @!P2 PRMT R15, R87, 0x8880, RZ ;  /* 0x00008880570fa816 */ /* 0x004fca00000000ff */
[----:B------:R-:W-:-:S04]  /*3190*/  @!P2 IMAD R90, R15, R74, RZ ;  /* 0x0000004a0f5aa224 */ /* 0x000fc800078e02ff */
[----:B------:R-:W-:-:S05]  /*31a0*/  @!P2 IMAD R15, R43, R23, R90 ;  /* 0x000000172b0fa224 */ /* 0x000fca00078e025a */
[----:B------:R2:W-:Y:S04]  /*31b0*/  @!P2 STG.E.U8 desc[UR38][R60.64], R15 ;  /* 0x0000000f3c00a986 */ /* 0x0005e8000c101126 */
[----:B------:R-:W1:Y:S01]  /*31c0*/  @!P1 LDG.E.U8 R87, desc[UR38][R56.64+0x8] ;  /* 0x0000082638579981 */ /* 0x000e62000c1e1100 */
[----:B------:R-:W-:Y:S02]  /*31d0*/  ISETP.LT.OR P2, PT, R3, 0xa, !P3 ;  /* 0x0000000a0300780c */ /* 0x000fe40005f41670 */
[----:B------:R-:W-:-:S05]  /*31e0*/  @!P1 IADD3 R42, P4, R6, R80, RZ ;  /* 0x00000050062a9210 */ /* 0x000fca0007f9e0ff */
[----:B------:R-:W-:Y:S01]  /*31f0*/  @!P1 IMAD.X R43, R7, 0x1, R77, P4 ;  /* 0x00000001072b9824 */ /* 0x000fe200020e064d */
[----:B-1----:R-:W-:-:S05]  /*3200*/  @!P1 PRMT R5, R87, 0x8880, RZ ;  /* 0x0000888057059816 */ /* 0x002fca00000000ff */
[----:B------:R-:W-:-:S04]  /*3210*/  @!P1 IMAD R90, R5, R74, RZ ;  /* 0x0000004a055a9224 */ /* 0x000fc800078e02ff */
[----:B------:R-:W-:-:S05]  /*3220*/  @!P1 IMAD R5, R44, R23, R90 ;  /* 0x000000172c059224 */ /* 0x000fca00078e025a */
[----:B------:R1:W-:Y:S04]  /*3230*/  @!P1 STG.E.U8 desc[UR38][R42.64+0x8], R5 ;  /* 0x000008052a009986 */ /* 0x0003e8000c101126 */
[----:B------:R-:W2:Y:S01]  /*3240*/  @!P2 LDG.E.U8 R87, desc[UR38][R56.64+0x9] ;  /* 0x000009263857a981 */ /* 0x000ea2000c1e1100 */
[----:B------:R-:W-:Y:S02]  /*3250*/  ISETP.LT.OR P1, PT, R3, 0x9, !P0 ;  /* 0x000000090300780c */ /* 0x000fe40004721670 */
[----:B------:R-:W-:-:S05]  /*3260*/  @!P2 IADD3 R58, P4, R6, R80, RZ ;  /* 0x00000050063aa210 */ /* 0x000fca0007f9e0ff */
[----:B------:R-:W-:Y:S01]  /*3270*/  @!P2 IMAD.X R59, R7, 0x1, R77, P4 ;  /* 0x00000001073ba824 */ /* 0x000fe200020e064d */
[----:B--2---:R-:W-:-:S05]  /*3280*/  @!P2 PRMT R15, R87, 0x8880, RZ ;  /* 0x00008880570fa816 */ /* 0x004fca00000000ff */
[----:B------:R-:W-:-:S04]  /*3290*/  @!P2 IMAD R90, R15, R74, RZ ;  /* 0x0000004a0f5aa224 */ /* 0x000fc800078e02ff */
[----:B------:R-:W-:-:S05]  /*32a0*/  @!P2 IMAD R45, R45, R23, R90 ;  /* 0x000000172d2da224 */ /* 0x000fca00078e025a */
[----:B------:R2:W-:Y:S04]  /*32b0*/  @!P2 STG.E.U8 desc[UR38][R58.64+0x9], R45 ;  /* 0x0000092d3a00a986 */ /* 0x0005e8000c101126 */
[----:B------:R-:W3:Y:S01]  /*32c0*/  @!P1 LDG.E.U8 R87, desc[UR38][R40.64+0x8] ;  /* 0x0000082628579981 */ /* 0x000ee2000c1e1100 */
[----:B-1----:R-:W-:Y:S02]  /*32d0*/  @!P1 IADD3 R43, P4, P5, R81, 0x8, R6 ;  /* 0x00000008512b9810 */ /* 0x002fe40007d9e006 */
[----:B------:R-:W-:Y:S02]  /*32e0*/  ISETP.LT.OR P2, PT, R3, 0xa, !P0 ;  /* 0x0000000a0300780c */ /* 0x000fe40004741670 */
[----:B------:R-:W-:Y:S02]  /*32f0*/  @!P1 IADD3.X R44, R78, RZ, R7, P4, P5 ;  /* 0x000000ff4e2c9210 */ /* 0x000fe400027ea407 */
[----:B------:R-:W-:-:S05]  /*3300*/  @!P1 IADD3 R42, P4, R43, R80, RZ ;  /* 0x000000502b2a9210 */ /* 0x000fca0007f9e0ff */
[----:B------:R-:W-:Y:S01]  /*3310*/  @!P1 IMAD.X R43, R44, 0x1, R77, P4 ;  /* 0x000000012c2b9824 */ /* 0x000fe200020e064d */
[----:B---3--:R-:W-:-:S05]  /*3320*/  @!P1 PRMT R5, R87, 0x8880, RZ ;  /* 0x0000888057059816 */ /* 0x008fca00000000ff */
[----:B------:R-:W-:-:S04]  /*3330*/  @!P1 IMAD R90, R5, R74, RZ ;  /* 0x0000004a055a9224 */ /* 0x000fc800078e02ff */
[----:B------:R-:W-:-:S05]  /*3340*/  @!P1 IMAD R5, R46, R23, R90 ;  /* 0x000000172e059224 */ /* 0x000fca00078e025a */
[----:B------:R1:W-:Y:S04]  /*3350*/  @!P1 STG.E.U8 desc[UR38][R42.64], R5 ;  /* 0x000000052a009986 */ /* 0x0003e8000c101126 */
[----:B------:R-:W3:Y:S01]  /*3360*/  @!P2 LDG.E.U8 R87, desc[UR38][R40.64+0x9] ;  /* 0x000009262857a981 */ /* 0x000ee2000c1e1100 */
[----:B--2---:R-:W-:Y:S02]  /*3370*/  @!P2 IADD3 R45, P4, P5, R81, 0x9, R6 ;  /* 0x00000009512da810 */ /* 0x004fe40007d9e006 */
        /* <DEDUP_REMOVED lines=9> */
[----:B------:R-:W-:Y:S02]  /*3410*/  ISETP.LT.OR P2, PT, R3, 0x12, !P3 ;  /* 0x000000120300780c */ /* 0x000fe40005f41670 */
[----:B-1----:R-:W-:-:S05]  /*3420*/  @!P1 IADD3 R42, P4, R6, R80, RZ ;  /* 0x00000050062a9210 */ /* 0x002fca0007f9e0ff */
[----:B------:R-:W-:Y:S01]  /*3430*/  @!P1 IMAD.X R43, R7, 0x1, R77, P4 ;  /* 0x00000001072b9824 */ /* 0x000fe200020e064d */
[----:B---3--:R-:W-:-:S05]  /*3440*/  @!P1 PRMT R5, R87, 0x8880, RZ ;  /* 0x0000888057059816 */ /* 0x008fca00000000ff */
[----:B------:R-:W-:-:S04]  /*3450*/  @!P1 IMAD R90, R5, R74, RZ ;  /* 0x0000004a055a9224 */ /* 0x000fc800078e02ff */
[----:B------:R-:W-:-:S05]  /*3460*/  @!P1 IMAD R5, R48, R23, R90 ;  /* 0x0000001730059224 */ /* 0x000fca00078e025a */
[----:B------:R1:W-:Y:S04]  /*3470*/  @!P1 STG.E.U8 desc[UR38][R42.64+0x10], R5 ;  /* 0x000010052a009986 */ /* 0x0003e8000c101126 */
[----:B------:R-:W3:Y:S01]  /*3480*/  @!P2 LDG.E.U8 R87, desc[UR38][R56.64+0x11] ;  /* 0x000011263857a981 */ /* 0x000ee2000c1e1100 */
[----:B------:R-:W-:Y:S02]  /*3490*/  ISETP.LT.OR P1, PT, R3, 0x11, !P0 ;  /* 0x000000110300780c */ /* 0x000fe40004721670 */
[----:B--2---:R-:W-:-:S05]  /*34a0*/  @!P2 IADD3 R44, P4, R6, R80, RZ ;  /* 0x00000050062ca210 */ /* 0x004fca0007f9e0ff */
[----:B------:R-:W-:Y:S01]  /*34b0*/  @!P2 IMAD.X R45, R7, 0x1, R77, P4 ;  /* 0x00000001072da824 */ /* 0x000fe200020e064d */
[----:B---3--:R-:W-:-:S05]  /*34c0*/  @!P2 PRMT R15, R87, 0x8880, RZ ;  /* 0x00008880570fa816 */ /* 0x008fca00000000ff */
        /* <DEDUP_REMOVED lines=42> */
[----:B------:R-:W-:Y:S02]  /*3770*/  @!P2 IADD3 R42, P0, R43, R80, RZ ;  /* 0x000000502b2aa210 */ /* 0x000fe40007f1e0ff */
[----:B------:R-:W-:-:S05]  /*3780*/  @!P2 IADD3.X R46, R78, RZ, R7, P3, P4 ;  /* 0x000000ff4e2ea210 */ /* 0x000fca0001fe8407 */
[----:B------:R-:W-:Y:S01]  /*3790*/  @!P2 IMAD.X R43, R46, 0x1, R77, P0 ;  /* 0x000000012e2ba824 */ /* 0x000fe200000e064d */
[----:B---3--:R-:W-:-:S05]  /*37a0*/  @!P2 PRMT R5, R87, 0x8880, RZ ;  /* 0x000088805705a816 */ /* 0x008fca00000000ff */
[----:B------:R-:W-:-:S04]  /*37b0*/  @!P2 IMAD R90, R5, R74, RZ ;  /* 0x0000004a055aa224 */ /* 0x000fc800078e02ff */
[----:B------:R-:W-:-:S05]  /*37c0*/  @!P2 IMAD R5, R54, R23, R90 ;  /* 0x000000173605a224 */ /* 0x000fca00078e025a */
[----:B------:R1:W-:Y:S04]  /*37d0*/  @!P2 STG.E.U8 desc[UR38][R42.64], R5 ;  /* 0x000000052a00a986 */ /* 0x0003e8000c101126 */
[----:B------:R-:W3:Y:S01]  /*37e0*/  @!P1 LDG.E.U8 R87, desc[UR38][R40.64+0x19] ;  /* 0x0000192628579981 */ /* 0x000ee2000c1e1100 */
[----:B------:R-:W-:Y:S02]  /*37f0*/  IADD3 R47, P0, R10, 0x100, RZ ;  /* 0x000001000a2f7810 */ /* 0x000fe40007f1e0ff */
[----:B------:R-:W-:-:S03]  /*3800*/  @!P1 IADD3 R15, P4, P5, R81, 0x19, R6 ;  /* 0x00000019510f9810 */ /* 0x000fc60007d9e006 */
[----:B------:R-:W-:Y:S01]  /*3810*/  IMAD.X R11, RZ, RZ, R11, P0 ;  /* 0x000000ffff0b7224 */ /* 0x000fe200000e060b */
[----:B------:R-:W-:-:S03]  /*3820*/  ISETP.GE.AND P0, PT, R4, 0x101, PT ;  /* 0x000001010400780c */ /* 0x000fc60003f06270 */
[-C--:B--2---:R-:W-:Y:S01]  /*3830*/  IMAD R44, R11, R12.reuse, RZ ;  /* 0x0000000c0b2c7224 */ /* 0x084fe200078e02ff */
[----:B------:R-:W-:Y:S01]  /*3840*/  ISETP.LT.OR P2, PT, R3, 0x1, !P0 ;  /* 0x000000010300780c */ /* 0x000fe20004741670 */
[----:B------:R-:W-:Y:S01]  /*3850*/  IMAD.WIDE.U32 R10, R47, R12, R20 ;  /* 0x0000000c2f0a7225 */ /* 0x000fe200078e0014 */
[----:B------:R-:W-:-:S03]  /*3860*/  @!P1 IADD3.X R20, R78, RZ, R7, P4, P5 ;  /* 0x000000ff4e149210 */ /* 0x000fc600027ea407 */
[----:B------:R-:W-:Y:S01]  /*3870*/  IMAD R45, R47, R13, R44 ;  /* 0x0000000d2f2d7224 */ /* 0x000fe200078e022c */
[----:B-1----:R-:W-:Y:S02]  /*3880*/  IADD3 R42, P3, R10, R8, RZ ;  /* 0x000000080a2a7210 */ /* 0x002fe40007f7e0ff */
[----:B------:R-:W-:Y:S02]  /*3890*/  @!P1 IADD3 R10, P4, R15, R80, RZ ;  /* 0x000000500f0a9210 */ /* 0x000fe40007f9e0ff */
[----:B------:R-:W-:-:S03]  /*38a0*/  IADD3.X R43, R9, R11, R45, P3, !PT ;  /* 0x0000000b092b7210 */ /* 0x000fc60001ffe42d */
[----:B------:R-:W-:Y:S01]  /*38b0*/  @!P1 IMAD.X R11, R20, 0x1, R77, P4 ;  /* 0x00000001140b9824 */ /* 0x000fe200020e064d */
[----:B---3--:R-:W-:-:S05]  /*38c0*/  @!P1 PRMT R46, R87, 0x8880, RZ ;  /* 0x00008880572e9816 */ /* 0x008fca00000000ff */
[----:B------:R-:W-:-:S04]  /*38d0*/  @!P1 IMAD.MOV.U32 R13, RZ, RZ, R46 ;  /* 0x000000ffff0d9224 */ /* 0x000fc800078e002e */
        /* <DEDUP_REMOVED lines=11> */
[----:B------:R-:W1:Y:S01]  /*3990*/  @!P3 LDG.E.U8 R87, desc[UR38][R42.64+0x1] ;  /* 0x000001262a57b981 */ /* 0x000e62000c1e1100 */
[----:B------:R-:W-:Y:S01]  /*39a0*/  IMAD.WIDE.U32 R12, R47, R12, R88 ;  /* 0x0000000c2f0c7225 */ /* 0x000fe200078e0058 */
[----:B------:R-:W-:-:S03]  /*39b0*/  ISETP.GE.AND P1, PT, R4, 0x109, PT ;  /* 0x000001090400780c */ /* 0x000fc60003f26270 */
[----:B------:R-:W-:Y:S01]  /*39c0*/  IMAD.IADD R20, R45, 0x1, R13 ;  /* 0x000000012d147824 */ /* 0x000fe200078e020d */
[----:B------:R-:W-:Y:S02]  /*39d0*/  IADD3 R12, P4, P5, R14, R8, R12 ;  /* 0x000000080e0c7210 */ /* 0x000fe40007d9e00c */
[----:B------:R-:W-:Y:S02]  /*39e0*/  ISETP.LT.OR P2, PT, R3, 0x1, !P1 ;  /* 0x000000010300780c */ /* 0x000fe40004f41670 */
[----:B------:R-:W-:Y:S02]  /*39f0*/  IADD3.X R13, R21, R9, R20, P4, P5 ;  /* 0x00000009150d7210 */ /* 0x000fe400027ea414 */
        /* <DEDUP_REMOVED lines=8> */
[----:B------:R-:W-:Y:S02]  /*3a80*/  @!P2 IADD3 R4, P4, P5, R82, R6, R81 ;  /* 0x000000065204a210 */ /* 0x000fe40007d9e051 */
[----:B--2---:R-:W-:-:S05]  /*3a90*/  @!P2 PRMT R5, R87, 0x8880, RZ ;  /* 0x000088805705a816 */ /* 0x004fca00000000ff */
[----:B------:R-:W-:Y:S01]  /*3aa0*/  @!P2 IMAD R90, R5, R74, RZ ;  /* 0x0000004a055aa224 */ /* 0x000fe200078e02ff */
[----:B------:R-:W-:-:S03]  /*3ab0*/  @!P2 IADD3.X R5, R79, R7, R78, P4, P5 ;  /* 0x000000074f05a210 */ /* 0x000fc600027ea44e */
[----:B------:R-:W-:-:S05]  /*3ac0*/  @!P2 IMAD R11, R26, R23, R90 ;  /* 0x000000171a0ba224 */ /* 0x000fca00078e025a */
[----:B------:R2:W-:Y:S04]  /*3ad0*/  @!P2 STG.E.U8 desc[UR38][R4.64], R11 ;  /* 0x0000000b0400a986 */ /* 0x0005e8000c101126 */
[----:B------:R-:W3:Y:S01]  /*3ae0*/  @!P3 LDG.E.U8 R87, desc[UR38][R12.64+0x1] ;  /* 0x000001260c57b981 */ /* 0x000ee2000c1e1100 */
[----:B------:R-:W-:Y:S02]  /*3af0*/  @!P3 IADD3 R15, P4, P5, R81, 0x1, R6 ;  /* 0x00000001510fb810 */ /* 0x000fe40007d9e006 */
[----:B------:R-:W-:Y:S02]  /*3b00*/  ISETP.LT.OR P2, PT, R3, 0x9, !P0 ;  /* 0x000000090300780c */ /* 0x000fe40004741670 */
[----:B------:R-:W-:Y:S02]  /*3b10*/  @!P3 IADD3.X R10, R78, RZ, R7, P4, P5 ;  /* 0x000000ff4e0ab210 */ /* 0x000fe400027ea407 */
[----:B-1----:R-:W-:-:S02]  /*3b20*/  @!P3 IADD3 R8, P4, R15, R82, RZ ;  /* 0x000000520f08b210 */ /* 0x002fc40007f9e0ff */
[----:B---3--:R-:W-:-:S05]  /*3b30*/  @!P3 PRMT R9, R87, 0x8880, RZ ;  /* 0x000088805709b816 */ /* 0x008fca00000000ff */
[----:B------:R-:W-:Y:S02]  /*3b40*/  @!P3 IMAD R90, R9, R74, RZ ;  /* 0x0000004a095ab224 */ /* 0x000fe400078e02ff */
[----:B------:R-:W-:Y:S02]  /*3b50*/  @!P3 IMAD.X R9, R10, 0x1, R79, P4 ;  /* 0x000000010a09b824 */ /* 0x000fe400020e064f */
[----:B------:R-:W-:-:S05]  /*3b60*/  @!P3 IMAD R27, R27, R23, R90 ;  /* 0x000000171b1bb224 */ /* 0x000fca00078e025a */
[----:B------:R1:W-:Y:S04]  /*3b70*/  @!P3 STG.E.U8 desc[UR38][R8.64], R27 ;  /* 0x0000001b0800b986 */ /* 0x0003e8000c101126 */
[----:B------:R-:W3:Y:S01]  /*3b80*/  @!P2 LDG.E.U8 R87, desc[UR38][R42.64+0x8] ;  /* 0x000008262a57a981 */ /* 0x000ee2000c1e1100 */
[----:B------:R-:W-:Y:S02]  /*3b90*/  ISETP.LT.OR P4, PT, R3, 0xa, !P0 ;  /* 0x0000000a0300780c */ /* 0x000fe40004781670 */
[----:B--2---:R-:W-:Y:S02]  /*3ba0*/  @!P2 IADD3 R4, P3, R6, R82, RZ ;  /* 0x000000520604a210 */ /* 0x004fe40007f7e0ff */
[----:B---3--:R-:W-:-:S05]  /*3bb0*/  @!P2 PRMT R5, R87, 0x8880, RZ ;  /* 0x000088805705a816 */ /* 0x008fca00000000ff */
[----:B------:R-:W-:Y:S02]  /*3bc0*/  @!P2 IMAD R90, R5, R74, RZ ;  /* 0x0000004a055aa224 */ /* 0x000fe400078e02ff */
[----:B------:R-:W-:Y:S02]  /*3bd0*/  @!P2 IMAD.X R5, R7, 0x1, R79, P3 ;  /* 0x000000010705a824 */ /* 0x000fe400018e064f */
[----:B------:R-:W-:-:S05]  /*3be0*/  @!P2 IMAD R11, R28, R23, R90 ;  /* 0x000000171c0ba224 */ /* 0x000fca00078e025a */
[----:B------:R2:W-:Y:S04]  /*3bf0*/  @!P2 STG.E.U8 desc[UR38][R4.64+0x8], R11 ;  /* 0x0000080b0400a986 */ /* 0x0005e8000c101126 */
[----:B------:R-:W3:Y:S01]  /*3c00*/  @!P4 LDG.E.U8 R87, desc[UR38][R42.64+0x9] ;  /* 0x000009262a57c981 */ /* 0x000ee2000c1e1100 */
[----:B------:R-:W-:Y:S02]  /*3c10*/  ISETP.LT.OR P3, PT, R3, 0x9, !P1 ;  /* 0x000000090300780c */ /* 0x000fe40004f61670 */
[----:B-1----:R-:W-:Y:S02]  /*3c20*/  @!P4 IADD3 R8, P2, R6, R82, RZ ;  /* 0x000000520608c210 */ /* 0x002fe40007f5e0ff */
[----:B---3--:R-:W-:-:S05]  /*3c30*/  @!P4 PRMT R9, R87, 0x8880, RZ ;  /* 0x000088805709c816 */ /* 0x008fca00000000ff */
[----:B------:R-:W-:Y:S02]  /*3c40*/  @!P4 IMAD R90, R9, R74, RZ ;  /* 0x0000004a095ac224 */ /* 0x000fe400078e02ff */
[----:B------:R-:W-:Y:S02]  /*3c50*/  @!P4 IMAD.X R9, R7, 0x1, R79, P2 ;  /* 0x000000010709c824 */ /* 0x000fe400010e064f */
[----:B------:R-:W-:-:S05]  /*3c60*/  @!P4 IMAD R29, R29, R23, R90 ;  /* 0x000000171d1dc224 */ /* 0x000fca00078e025a */
[----:B------:R1:W-:Y:S04]  /*3c70*/  @!P4 STG.E.U8 desc[UR38][R8.64+0x9], R29 ;  /* 0x0000091d0800c986 */ /* 0x0003e8000c101126 */
[----:B------:R-:W3:Y:S01]  /*3c80*/  @!P3 LDG.E.U8 R87, desc[UR38][R12.64+0x8] ;  /* 0x000008260c57b981 */ /* 0x000ee2000c1e1100 */
[----:B--2---:R-:W-:Y:S02]  /*3c90*/  @!P3 IADD3 R11, P4, P5, R81, 0x8, R6 ;  /* 0x00000008510bb810 */ /* 0x004fe40007d9e006 */
[----:B------:R-:W-:Y:S02]  /*3ca0*/  ISETP.LT.OR P2, PT, R3, 0xa, !P1 ;  /* 0x0000000a0300780c */ /* 0x000fe40004f41670 */
[----:B------:R-:W-:Y:S02]  /*3cb0*/  @!P3 IADD3.X R10, R78, RZ, R7, P4, P5 ;  /* 0x000000ff4e0ab210 */ /* 0x000fe400027ea407 */
[----:B------:R-:W-:-:S02]  /*3cc0*/  @!P3 IADD3 R4, P4, R11, R82, RZ ;  /* 0x000000520b04b210 */ /* 0x000fc40007f9e0ff */
[----:B---3--:R-:W-:-:S05]  /*3cd0*/  @!P3 PRMT R5, R87, 0x8880, RZ ;  /* 0x000088805705b816 */ /* 0x008fca00000000ff */
[----:B------:R-:W-:Y:S02]  /*3ce0*/  @!P3 IMAD R90, R5, R74, RZ ;  /* 0x0000004a055ab224 */ /* 0x000fe400078e02ff */
[----:B------:R-:W-:Y:S02]  /*3cf0*/  @!P3 IMAD.X R5, R10, 0x1, R79, P4 ;  /* 0x000000010a05b824 */ /* 0x000fe400020e064f */
        /* <DEDUP_REMOVED lines=67> */
[----:B------:R-:W-:Y:S02]  /*4130*/  @!P2 IADD3 R4, P0, R11, R82, RZ ;  /* 0x000000520b04a210 */ /* 0x000fe40007f1e0ff */
[----:B------:R-:W-:-:S02]  /*4140*/  @!P2 IADD3.X R10, R78, RZ, R7, P3, P4 ;  /* 0x000000ff4e0aa210 */ /* 0x000fc40001fe8407 */
[----:B---3--:R-:W-:-:S05]  /*4150*/  @!P2 PRMT R5, R87, 0x8880, RZ ;  /* 0x000088805705a816 */ /* 0x008fca00000000ff */
[----:B------:R-:W-:Y:S02]  /*4160*/  @!P2 IMAD R90, R5, R74, RZ ;  /* 0x0000004a055aa224 */ /* 0x000fe400078e02ff */
[----:B------:R-:W-:Y:S02]  /*4170*/  @!P2 IMAD.X R5, R10, 0x1, R79, P0 ;  /* 0x000000010a05a824 */ /* 0x000fe400000e064f */
[----:B------:R-:W-:-:S05]  /*4180*/  @!P2 IMAD R3, R38, R23, R90 ;  /* 0x000000172603a224 */ /* 0x000fca00078e025a */
[----:B------:R2:W-:Y:S04]  /*4190*/  @!P2 STG.E.U8 desc[UR38][R4.64], R3 ;  /* 0x000000030400a986 */ /* 0x0005e8000c101126 */
[----:B------:R-:W1:Y:S02]  /*41a0*/  @!P1 LDG.E.U8 R87, desc[UR38][R12.64+0x19] ;  /* 0x000019260c579981 */ /* 0x000e64000c1e1100 */
[----:B-1----:R-:W-:-:S05]  /*41b0*/  @!P1 PRMT R9, R87, 0x8880, RZ ;  /* 0x0000888057099816 */ /* 0x002fca00000000ff */
[----:B------:R-:W-:-:S04]  /*41c0*/  @!P1 IMAD R90, R9, R74, RZ ;  /* 0x0000004a095a9224 */ /* 0x000fc800078e02ff */
[----:B------:R-:W-:Y:S01]  /*41d0*/  IMAD R39, R39, R23, R90 ;  /* 0x0000001727277224 */ /* 0x000fe200078e025a */
[----:B--2---:R-:W-:Y:S06]  /*41e0*/  @P1 BRA `(.L_x_75) ;  /* 0x0000001000601947 */ /* 0x004fec0003800000 */
[----:B------:R-:W-:-:S04]  /*41f0*/  IADD3 R5, P0, P1, R81, 0x19, R6 ;  /* 0x0000001951057810 */ /* 0x000fc8000791e006 */
[----:B0-----:R-:W-:Y:S02]  /*4200*/  IADD3.X R6, R78, RZ, R7, P0, P1 ;  /* 0x000000ff4e067210 */ /* 0x001fe400007e2407 */
[----:B------:R-:W-:-:S05]  /*4210*/  IADD3 R4, P0, R5, R82, RZ ;  /* 0x0000005205047210 */ /* 0x000fca0007f1e0ff */
[----:B------:R-:W-:-:S05]  /*4220*/  IMAD.X R5, R6, 0x1, R79, P0 ;  /* 0x0000000106057824 */ /* 0x000fca00000e064f */
[----:B------:R1:W-:Y:S01]  /*4230*/  STG.E.U8 desc[UR38][R4.64], R39 ;  /* 0x0000002704007986 */ /* 0x0003e2000c101126 */
[----:B------:R-:W-:Y:S05]  /*4240*/  BRA `(.L_x_75) ;  /* 0x0000001000487947 */ /* 0x000fea0003800000 */
.L_x_36:
[----:B------:R-:W-:Y:S01]  /*4250*/  ISETP.GE.AND P0, PT, R4, 0x89, PT ;  /* 0x000000890400780c */ /* 0x000fe20003f06270 */
[----:B------:R-:W-:Y:S02]  /*4260*/  ULDC.64 UR4, c[0x0][0x5c0] ;  /* 0x0001700000047ab9 */ /* 0x000fe40000000a00 */
[----:B------:R-:W-:Y:S02]  /*4270*/  IADD3 R6, P1, R90, UR4, RZ ;  /* 0x000000045a067c10 */ /* 0x000fe4000ff3e0ff */
[C---:B------:R-:W-:Y:S02]  /*4280*/  ISETP.LT.OR P5, PT, R3.reuse, 0x1, !P0 ;  /* 0x000000010300780c */ /* 0x040fe400047a1670 */
[C---:B------:R-:W-:Y:S02]  /*4290*/  ISETP.LT.OR P4, PT, R3.reuse, 0x2, !P0 ;  /* 0x000000020300780c */ /* 0x040fe40004781670 */
[----:B------:R-:W-:Y:S02]  /*42a0*/  ISETP.LT.OR P3, PT, R3, 0x9, !P0 ;  /* 0x000000090300780c */ /* 0x000fe40004761670 */
[----:B------:R-:W-:-:S02]  /*42b0*/  IADD3.X R7, R96, UR5, RZ, P1, !PT ;  /* 0x0000000560077c10 */ /* 0x000fc40008ffe4ff */
[----:B------:R-:W-:Y:S02]  /*42c0*/  P2R R20, PR, RZ, 0x8 ;  /* 0x00000008ff147803 */ /* 0x000fe40000000000 */
[----:B------:R-:W-:Y:S02]  /*42d0*/  P2R R108, PR, RZ, 0x10 ;  /* 0x00000010ff6c7803 */ /* 0x000fe40000000000 */
[----:B------:R-:W-:Y:S02]  /*42e0*/  P2R R5, PR, RZ, 0x20 ;  /* 0x00000020ff057803 */ /* 0x000fe40000000000 */
[----:B------:R-:W-:-:S04]  /*42f0*/  @!P5 IADD3 R10, P1, P2, R80, R6, R81 ;  /* 0x00000006500ad210 */ /* 0x000fc80007a3e051 */
[----:B------:R-:W-:Y:S02]  /*4300*/  @!P5 IADD3.X R11, R77, R7, R78, P1, P2 ;  /* 0x000000074d0bd210 */ /* 0x000fe40000fe444e */
[----:B------:R-:W-:-:S04]  /*4310*/  @!P4 IADD3 R101, P1, P2, R81, 0x1, R6 ;  /* 0x000000015165c810 */ /* 0x000fc80007a3e006 */
[--C-:B------:R-:W-:Y:S02]  /*4320*/  @!P4 IADD3.X R100, R78, RZ, R7.reuse, P1, P2 ;  /* 0x000000ff4e64c210 */ /* 0x100fe40000fe4407 */
[----:B------:R-:W-:Y:S02]  /*4330*/  @!P3 IADD3 R99, P1, P2, R81, 0x8, R6 ;  /* 0x000000085163b810 */ /* 0x000fe40007a3e006 */
[----:B------:R-:W-:Y:S02]  /*4340*/  ISETP.GE.AND P4, PT, R4, 0x109, PT ;  /* 0x000001090400780c */ /* 0x000fe40003f86270 */
[----:B------:R-:W-:Y:S02]  /*4350*/  @!P3 IADD3.X R98, R78, RZ, R7, P1, P2 ;  /* 0x000000ff4e62b210 */ /* 0x000fe40000fe4407 */
[----:B------:R-:W-:-:S04]  /*4360*/  ISETP.LT.OR P3, PT, R3, 0xa, !P0 ;  /* 0x0000000a0300780c */ /* 0x000fc80004761670 */
[----:B------:R-:W-:-:S09]  /*4370*/  P2R R111, PR, RZ, 0x8 ;  /* 0x00000008ff6f7803 */ /* 0x000fd20000000000 */
[----:B------:R-:W-:-:S04]  /*4380*/  @!P3 IADD3 R97, P1, P2, R81, 0x9, R6 ;  /* 0x000000095161b810 */ /* 0x000fc80007a3e006 */
        /* <DEDUP_REMOVED lines=13> */
[C---:B------:R-:W-:Y:S02]  /*4460*/  ISETP.LT.OR P3, PT, R3.reuse, 0x1a, !P0 ;  /* 0x0000001a0300780c */ /* 0x040fe40004761670 */
[----:B------:R-:W-:Y:S02]  /*4470*/  ISETP.LT.OR P2, PT, R3, 0x1, !P4 ;  /* 0x000000010300780c */ /* 0x000fe40006741670 */
[----:B------:R-:W-:Y:S02]  /*4480*/  P2R R115, PR, RZ, 0x8 ;  /* 0x00000008ff737803 */ /* 0x000fe40000000000 */
[----:B------:R-:W-:-:S07]  /*4490*/  P2R R116, PR, RZ, 0x4 ;  /* 0x00000004ff747803 */ /* 0x000fce0000000000 */
[----:B------:R-:W-:-:S04]  /*44a0*/  @!P3 IADD3 R89, P0, P1, R81, 0x19, R6 ;  /* 0x000000195159b810 */ /* 0x000fc8000791e006 */
[----:B------:R-:W-:Y:S02]  /*44b0*/  @!P3 IADD3.X R88, R78, RZ, R7, P0, P1 ;  /* 0x000000ff4e58b210 */ /* 0x000fe400007e2407 */
[----:B------:R-:W-:Y:S02]  /*44c0*/  @!P2 IADD3 R8, P0, P1, R82, R6, R81 ;  /* 0x000000065208a210 */ /* 0x000fe4000791e051 */
[----:B------:R-:W-:Y:S02]  /*44d0*/  ISETP.LT.OR P3, PT, R3, 0x2, !P4 ;  /* 0x000000020300780c */ /* 0x000fe40006761670 */
[----:B------:R-:W-:Y:S02]  /*44e0*/  @!P2 IADD3.X R9, R79, R7, R78, P0, P1 ;  /* 0x000000074f09a210 */ /* 0x000fe400007e244e */
[----:B------:R-:W-:Y:S02]  /*44f0*/  ISETP.LT.OR P2, PT, R3, 0x9, !P4 ;  /* 0x000000090300780c */ /* 0x000fe40006741670 */
[----:B------:R-:W-:-:S02]  /*4500*/  P2R R110, PR, RZ, 0x8 ;  /* 0x00000008ff6e7803 */ /* 0x000fc40000000000 */
[----:B------:R-:W-:-:S05]  /*4510*/  P2R R109, PR, RZ, 0x4 ;  /* 0x00000004ff6d7803 */ /* 0x000fca0000000000 */
[----:B------:R-:W-:-:S04]  /*4520*/  @!P3 IADD3 R103, P0, P1, R81, 0x1, R6 ;  /* 0x000000015167b810 */ /* 0x000fc8000791e006 */
[C-C-:B------:R-:W-:Y:S02]  /*4530*/  @!P3 IADD3.X R102, R78.reuse, RZ, R7.reuse, P0, P1 ;  /* 0x000000ff4e66b210 */ /* 0x140fe400007e2407 */
[----:B------:R-:W-:Y:S02]  /*4540*/  @!P2 IADD3 R105, P0, P1, R81, 0x8, R6 ;  /* 0x000000085169a810 */ /* 0x000fe4000791e006 */
[----:B------:R-:W-:Y:S02]  /*4550*/  ISETP.NE.AND P3, PT, R5, RZ, PT ;  /* 0x000000ff0500720c */ /* 0x000fe40003f65270 */
[----:B------:R-:W-:Y:S02]  /*4560*/  @!P2 IADD3.X R104, R78, RZ, R7, P0, P1 ;  /* 0x000000ff4e68a210 */ /* 0x000fe400007e2407 */
[----:B------:R-:W-:Y:S02]  /*4570*/  ISETP.LT.OR P0, PT, R3, 0xa, !P4 ;  /* 0x0000000a0300780c */ /* 0x000fe40006701670 */
[----:B------:R-:W-:-:S11]  /*4580*/  ISETP.GE.AND P2, PT, R4, 0x1, PT ;  /* 0x000000010400780c */ /* 0x000fd60003f46270 */
[----:B------:R-:W-:Y:S01]  /*4590*/  @!P0 IADD3 R107, P1, P5, R81, 0x9, R6 ;  /* 0x00000009516b8810 */ /* 0x000fe20007d3e006 */
[----:B------:R-:W-:-:S03]  /*45a0*/  @!P0 IMAD R31, R31, R23, RZ ;  /* 0x000000171f1f8224 */ /* 0x000fc600078e02ff */
[----:B------:R-:W-:Y:S02]  /*45b0*/  @!P0 IADD3.X R106, R78, RZ, R7, P1, P5 ;  /* 0x000000ff4e6a8210 */ /* 0x000fe40000fea407 */
[----:B------:R-:W-:-:S13]  /*45c0*/  ISETP.LT.OR P1, PT, R3, 0x11, !P4 ;  /* 0x000000110300780c */ /* 0x000fda0006721670 */
[----:B------:R-:W-:-:S04]  /*45d0*/  @!P1 IADD3 R5, P5, P6, R81, 0x10, R6 ;  /* 0x0000001051059810 */ /* 0x000fc80007ebe006 */
[----:B------:R-:W-:Y:S02]  /*45e0*/  @!P1 IADD3.X R12, R78, RZ, R7, P5, P6 ;  /* 0x000000ff4e0c9210 */ /* 0x000fe40002fec407 */
[----:B------:R-:W-:-:S13]  /*45f0*/  ISETP.LT.OR P5, PT, R3, 0x1, !P2 ;  /* 0x000000010300780c */ /* 0x000fda00057a1670 */
[----:B------:R-:W-:-:S05]  /*4600*/  @!P5 IMAD R13, R56, R23, RZ ;  /* 0x00000017380dd224 */ /* 0x000fca00078e02ff */
[----:B------:R0:W-:Y:S01]  /*4610*/  @!P5 STG.E.U8 desc[UR38][R6.64], R13 ;  /* 0x0000000d0600d986 */ /* 0x0001e2000c101126 */
[----:B------:R-:W-:-:S13]  /*4620*/  ISETP.LT.OR P5, PT, R3, 0x2, !P2 ;  /* 0x000000020300780c */ /* 0x000fda00057a1670 */
[----:B------:R-:W-:-:S05]  /*4630*/  @!P5 IMAD R57, R57, R23, RZ ;  /* 0x000000173939d224 */ /* 0x000fca00078e02ff */
[----:B------:R-:W-:Y:S01]  /*4640*/  @!P5 STG.E.U8 desc[UR38][R6.64+0x1], R57 ;  /* 0x000001390600d986 */ /* 0x000fe2000c101126 */
[----:B------:R-:W-:-:S05]  /*4650*/  IADD3 R14, P5, R6, R81, RZ ;  /* 0x00000051060e7210 */ /* 0x000fca0007fbe0ff */
[----:B------:R-:W-:Y:S01]  /*4660*/  IMAD.X R15, R7, 0x1, R78, P5 ;  /* 0x00000001070f7824 */ /* 0x000fe200028e064e */
[----:B------:R-:W-:-:S04]  /*4670*/  ISETP.GE.AND P5, PT, R4, 0x9, PT ;  /* 0x000000090400780c */ /* 0x000fc80003fa6270 */
[----:B------:R-:W-:-:S13]  /*4680*/  ISETP.LT.OR P6, PT, R3, 0x1, !P5 ;  /* 0x000000010300780c */ /* 0x000fda0006fc1670 */
[----:B------:R-:W-:-:S05]  /*4690*/  @!P6 IMAD R21, R58, R23, RZ ;  /* 0x000000173a15e224 */ /* 0x000fca00078e02ff */
[----:B------:R-:W-:Y:S01]  /*46a0*/  @!P6 STG.E.U8 desc[UR38][R14.64], R21 ;  /* 0x000000150e00e986 */ /* 0x000fe2000c101126 */
[----:B------:R-:W-:-:S13]  /*46b0*/  ISETP.LT.OR P6, PT, R3, 0x2, !P5 ;  /* 0x000000020300780c */ /* 0x000fda0006fc1670 */
[----:B------:R-:W-:-:S05]  /*46c0*/  @!P6 IMAD R59, R59, R23, RZ ;  /* 0x000000173b3be224 */ /* 0x000fca00078e02ff */
[----:B------:R-:W-:Y:S01]  /*46d0*/  @!P6 STG.E.U8 desc[UR38][R14.64+0x1], R59 ;  /* 0x0000013b0e00e986 */ /* 0x000fe2000c101126 */
[----:B------:R-:W-:-:S13]  /*46e0*/  ISETP.LT.OR P6, PT, R3, 0x9, !P2 ;  /* 0x000000090300780c */ /* 0x000fda00057c1670 */
[----:B0-----:R-:W-:-:S05]  /*46f0*/  @!P6 IMAD R13, R60, R23, RZ ;  /* 0x000000173c0de224 */ /* 0x001fca00078e02ff */
[----:B------:R-:W-:Y:S01]  /*4700*/  @!P6 STG.E.U8 desc[UR38][R6.64+0x8], R13 ;  /* 0x0000080d0600e986 */ /* 0x000fe2000c101126 */
[----:B------:R-:W-:-:S13]  /*4710*/  ISETP.LT.OR P6, PT, R3, 0xa, !P2 ;  /* 0x0000000a0300780c */ /* 0x000fda00057c1670 */
[----:B------:R-:W-:-:S05]  /*4720*/  @!P6 IMAD R61, R61, R23, RZ ;  /* 0x000000173d3de224 */ /* 0x000fca00078e02ff */
[----:B------:R0:W-:Y:S01]  /*4730*/  @!P6 STG.E.U8 desc[UR38][R6.64+0x9], R61 ;  /* 0x0000093d0600e986 */ /* 0x0001e2000c101126 */
[----:B------:R-:W-:Y:S01]  /*4740*/  ISETP.LT.OR P6, PT, R3, 0x9, !P5 ;  /* 0x000000090300780c */ /* 0x000fe20006fc1670 */
[----:B0-----:R-:W-:-:S12]  /*4750*/  @!P3 IMAD R61, R42, R23, RZ ;  /* 0x000000172a3db224 */ /* 0x001fd800078e02ff */
[----:B------:R-:W-:-:S05]  /*4760*/  @!P6 IMAD R21, R62, R23, RZ ;  /* 0x000000173e15e224 */ /* 0x000fca00078e02ff */
[----:B------:R0:W-:Y:S01]  /*4770*/  @!P6 STG.E.U8 desc[UR38][R14.64+0x8], R21 ;  /* 0x000008150e00e986 */ /* 0x0001e2000c101126 */
[----:B------:R-:W-:-:S13]  /*4780*/  ISETP.LT.OR P6, PT, R3, 0xa, !P5 ;  /* 0x0000000a0300780c */ /* 0x000fda0006fc1670 */
[----:B------:R-:W-:-:S05]  /*4790*/  @!P6 IMAD R63, R63, R23, RZ ;  /* 0x000000173f3fe224 */ /* 0x000fca00078e02ff */
[----:B------:R-:W-:Y:S01]  /*47a0*/  @!P6 STG.E.U8 desc[UR38][R14.64+0x9], R63 ;  /* 0x0000093f0e00e986 */ /* 0x000fe2000c101126 */
[----:B------:R-:W-:-:S13]  /*47b0*/  ISETP.LT.OR P6, PT, R3, 0x11, !P2 ;  /* 0x000000110300780c */ /* 0x000fda00057c1670 */
[----:B------:R-:W-:-:S05]  /*47c0*/  @!P6 IMAD R13, R64, R23, RZ ;  /* 0x00000017400de224 */ /* 0x000fca00078e02ff */
[----:B------:R1:W-:Y:S01]  /*47d0*/  @!P6 STG.E.U8 desc[UR38][R6.64+0x10], R13 ;  /* 0x0000100d0600e986 */ /* 0x0003e2000c101126 */
[----:B------:R-:W-:-:S13]  /*47e0*/  ISETP.LT.OR P6, PT, R3, 0x12, !P2 ;  /* 0x000000120300780c */ /* 0x000fda00057c1670 */
[----:B------:R-:W-:-:S05]  /*47f0*/  @!P6 IMAD R65, R65, R23, RZ ;  /* 0x000000174141e224 */ /* 0x000fca00078e02ff */
[----:B------:R-:W-:Y:S01]  /*4800*/  @!P6 STG.E.U8 desc[UR38][R6.64+0x11], R65 ;  /* 0x000011410600e986 */ /* 0x000fe2000c101126 */
[----:B------:R-:W-:-:S13]  /*4810*/  ISETP.LT.OR P6, PT, R3, 0x11, !P5 ;  /* 0x000000110300780c */ /* 0x000fda0006fc1670 */
[----:B0-----:R-:W-:-:S05]  /*4820*/  @!P6 IMAD R21, R66, R23, RZ ;  /* 0x000000174215e224 */ /* 0x001fca00078e02ff */
[----:B------:R0:W-:Y:S01]  /*4830*/  @!P6 STG.E.U8 desc[UR38][R14.64+0x10], R21 ;  /* 0x000010150e00e986 */ /* 0x0001e2000c101126 */
[----:B------:R-:W-:-:S13]  /*4840*/  ISETP.LT.OR P6, PT, R3, 0x12, !P5 ;  /* 0x000000120300780c */ /* 0x000fda0006fc1670 */
[----:B------:R-:W-:-:S05]  /*4850*/  @!P6 IMAD R67, R67, R23, RZ ;  /* 0x000000174343e224 */ /* 0x000fca00078e02ff */
[----:B------:R-:W-:Y:S01]  /*4860*/  @!P6 STG.E.U8 desc[UR38][R14.64+0x11], R67 ;  /* 0x000011430e00e986 */ /* 0x000fe2000c101126 */
[----:B------:R-:W-:-:S13]  /*4870*/  ISETP.LT.OR P6, PT, R3, 0x19, !P2 ;  /* 0x000000190300780c */ /* 0x000fda00057c1670 */
[----:B-1----:R-:W-:-:S05]  /*4880*/  @!P6 IMAD R13, R68, R23, RZ ;  /* 0x00000017440de224 */ /* 0x002fca00078e02ff */
[----:B------:R-:W-:Y:S01]  /*4890*/  @!P6 STG.E.U8 desc[UR38][R6.64+0x18], R13 ;  /* 0x0000180d0600e986 */ /* 0x000fe2000c101126 */
[----:B------:R-:W-:Y:S02]  /*48a0*/  ISETP.LT.OR P6, PT, R3, 0x1a, !P2 ;  /* 0x0000001a0300780c */ /* 0x000fe400057c1670 */
[----:B------:R-:W-:-:S11]  /*48b0*/  ISETP.NE.AND P2, PT, R20, RZ, PT ;  /* 0x000000ff1400720c */ /* 0x000fd60003f45270 */
[----:B------:R-:W-:-:S05]  /*48c0*/  @!P6 IMAD R69, R69, R23, RZ ;  /* 0x000000174545e224 */ /* 0x000fca00078e02ff */
[----:B------:R-:W-:Y:S01]  /*48d0*/  @!P6 STG.E.U8 desc[UR38][R6.64+0x19], R69 ;  /* 0x000019450600e986 */ /* 0x000fe2000c101126 */
[C---:B------:R-:W-:Y:S02]  /*48e0*/  ISETP.LT.OR P6, PT, R3.reuse, 0x19, !P5 ;  /* 0x000000190300780c */ /* 0x040fe40006fc1670 */
[----:B------:R-:W-:-:S11]  /*48f0*/  ISETP.LT.OR P5, PT, R3, 0x1a, !P5 ;  /* 0x0000001a0300780c */ /* 0x000fd60006fa1670 */
[-C--:B------:R-:W-:Y:S02]  /*4900*/  @!P6 IMAD R57, R70, R23.reuse, RZ ;  /* 0x000000174639e224 */ /* 0x080fe400078e02ff */
[----:B------:R-:W-:Y:S02]  /*4910*/  @!P6 IMAD.MOV.U32 R20, RZ, RZ, R14 ;  /* 0x000000ffff14e224 */ /* 0x000fe400078e000e */
[----:B0-----:R-:W-:Y:S02]  /*4920*/  @!P6 IMAD.MOV.U32 R21, RZ, RZ, R15 ;  /* 0x000000ffff15e224 */ /* 0x001fe400078e000f */
[----:B------:R-:W-:-:S03]  /*4930*/  @!P5 IMAD R71, R71, R23, RZ ;  /* 0x000000174747d224 */ /* 0x000fc600078e02ff */
[----:B------:R0:W-:Y:S02]  /*4940*/  @!P6 STG.E.U8 desc[UR38][R20.64+0x18], R57 ;  /* 0x000018391400e986 */ /* 0x0001e4000c101126 */
[----:B0-----:R-:W-:Y:S02]  /*4950*/  @!P5 IMAD.MOV.U32 R20, RZ, RZ, R14 ;  /* 0x000000ffff14d224 */ /* 0x001fe400078e000e */
[----:B------:R-:W-:-:S05]  /*4960*/  @!P5 IMAD.MOV.U32 R21, RZ, RZ, R15 ;  /* 0x000000ffff15d224 */ /* 0x000fca00078e000f */
[----:B------:R0:W-:Y:S01]  /*4970*/  @!P5 STG.E.U8 desc[UR38][R20.64+0x19], R71 ;  /* 0x000019471400d986 */ /* 0x0001e2000c101126 */
[----:B------:R-:W-:-:S04]  /*4980*/  ISETP.GE.AND P5, PT, R4, 0x81, PT ;  /* 0x000000810400780c */ /* 0x000fc80003fa6270 */
[----:B------:R-:W-:-:S13]  /*4990*/  ISETP.LT.OR P6, PT, R3, 0x1, !P5 ;  /* 0x000000010300780c */ /* 0x000fda0006fc1670 */
[----:B------:R-:W-:Y:S01]  /*49a0*/  @!P6 IADD3 R14, P4, R6, R80, RZ ;  /* 0x00000050060ee210 */ /* 0x000fe20007f9e0ff */
[----:B------:R-:W-:-:S04]  /*49b0*/  @!P6 IMAD R13, R40, R23, RZ ;  /* 0x00000017280de224 */ /* 0x000fc800078e02ff */
[----:B------:R-:W-:-:S05]  /*49c0*/  @!P6 IMAD.X R15, R7, 0x1, R77, P4 ;  /* 0x00000001070fe824 */ /* 0x000fca00020e064d */
[----:B------:R-:W-:Y:S01]  /*49d0*/  @!P6 STG.E.U8 desc[UR38][R14.64], R13 ;  /* 0x0000000d0e00e986 */ /* 0x000fe2000c101126 */
[----:B------:R-:W-:-:S13]  /*49e0*/  ISETP.LT.OR P6, PT, R3, 0x2, !P5 ;  /* 0x000000020300780c */ /* 0x000fda0006fc1670 */
[----:B------:R-:W-:Y:S01]  /*49f0*/  @!P6 IADD3 R56, P4, R6, R80, RZ ;  /* 0x000000500638e210 */ /* 0x000fe20007f9e0ff */
[----:B------:R-:W-:-:S04]  /*4a00*/  @!P6 IMAD R59, R41, R23, RZ ;  /* 0x00000017293be224 */ /* 0x000fc800078e02ff */
[----:B------:R-:W-:Y:S01]  /*4a10*/  @!P6 IMAD.X R57, R7, 0x1, R77, P4 ;  /* 0x000000010739e824 */ /* 0x000fe200020e064d */
[----:B------:R-:W-:-:S04]  /*4a20*/  ISETP.NE.AND P4, PT, R108, RZ, PT ;  /* 0x000000ff6c00720c */ /* 0x000fc80003f85270 */
[----:B------:R1:W-:Y:S04]  /*4a30*/  @!P6 STG.E.U8 desc[UR38][R56.64+0x1], R59 ;  /* 0x0000013b3800e986 */ /* 0x0003e8000c101126 */
[----:B------:R2:W-:Y:S01]  /*4a40*/  @!P3 STG.E.U8 desc[UR38][R10.64], R61 ;  /* 0x0000003d0a00b986 */ /* 0x0005e2000c101126 */
[----:B------:R-:W-:-:S04]  /*4a50*/  ISETP.NE.AND P3, PT, R112, RZ, PT ;  /* 0x000000ff7000720c */ /* 0x000fc80003f65270 */
[----:B0-----:R-:W-:Y:S01]  /*4a60*/  @!P4 IADD3 R20, P6, R101, R80, RZ ;  /* 0x000000506514c210 */ /* 0x001fe20007fde0ff */
[-C--:B------:R-:W-:Y:S02]  /*4a70*/  @!P4 IMAD R63, R43, R23.reuse, RZ ;  /* 0x000000172b3fc224 */ /* 0x080fe400078e02ff */
[----:B-1----:R-:W-:Y:S02]  /*4a80*/  @!P2 IMAD R57, R46, R23, RZ ;  /* 0x000000172e39a224 */ /* 0x002fe400078e02ff */
[----:B------:R-:W-:-:S05]  /*4a90*/  @!P4 IMAD.X R21, R100, 0x1, R77, P6 ;  /* 0x000000016415c824 */ /* 0x000fca00030e064d */
[----:B------:R-:W-:Y:S01]  /*4aa0*/  @!P4 STG.E.U8 desc[UR38][R20.64], R63 ;  /* 0x0000003f1400c986 */ /* 0x000fe2000c101126 */
        /* <DEDUP_REMOVED lines=10> */
[----:B------:R0:W-:Y:S01]  /*4b50*/  @!P4 STG.E.U8 desc[UR38][R42.64+0x9], R45 ;  /* 0x0000092d2a00c986 */ /* 0x0001e2000c101126 */
[----:B--2---:R-:W-:-:S05]  /*4b60*/  @!P2 IADD3 R10, P4, R99, R80, RZ ;  /* 0x00000050630aa210 */ /* 0x004fca0007f9e0ff */
[----:B------:R-:W-:-:S03]  /*4b70*/  @!P2 IMAD.X R11, R98, 0x1, R77, P4 ;  /* 0x00000001620ba824 */ /* 0x000fc600020e064d */
[----:B------:R-:W-:Y:S01]  /*4b80*/  @!P6 IADD3 R14, P4, R97, R80, RZ ;  /* 0x00000050610ee210 */ /* 0x000fe20007f9e0ff */
[-C--:B------:R-:W-:Y:S01]  /*4b90*/  @!P6 IMAD R47, R47, R23.reuse, RZ ;  /* 0x000000172f2fe224 */ /* 0x080fe200078e02ff */
[----:B------:R1:W-:Y:S01]  /*4ba0*/  @!P2 STG.E.U8 desc[UR38][R10.64], R57 ;  /* 0x000000390a00a986 */ /* 0x0003e2000c101126 */
[----:B0-----:R-:W-:Y:S01]  /*4bb0*/  @!P3 IMAD R43, R50, R23, RZ ;  /* 0x00000017322bb224 */ /* 0x001fe200078e02ff */
[----:B------:R-:W-:Y:S01]  /*4bc0*/  ISETP.NE.AND P2, PT, R109, RZ, PT ;  /* 0x000000ff6d00720c */ /* 0x000fe20003f45270 */
[----:B------:R-:W-:Y:S01]  /*4bd0*/  @!P6 IMAD.X R15, R96, 0x1, R77, P4 ;  /* 0x00000001600fe824 */ /* 0x000fe200020e064d */
[----:B------:R-:W-:-:S04]  /*4be0*/  ISETP.LT.OR P4, PT, R3, 0x11, !P5 ;  /* 0x000000110300780c */ /* 0x000fc80006f81670 */
[----:B------:R0:W-:Y:S09]  /*4bf0*/  @!P6 STG.E.U8 desc[UR38][R14.64], R47 ;  /* 0x0000002f0e00e986 */ /* 0x0001f2000c101126 */
[----:B------:R-:W-:Y:S01]  /*4c00*/  @!P4 IADD3 R20, P6, R6, R80, RZ ;  /* 0x000000500614c210 */ /* 0x000fe20007fde0ff */
[----:B------:R-:W-:-:S04]  /*4c10*/  @!P4 IMAD R13, R48, R23, RZ ;  /* 0x00000017300dc224 */ /* 0x000fc800078e02ff */
[----:B------:R-:W-:-:S05]  /*4c20*/  @!P4 IMAD.X R21, R7, 0x1, R77, P6 ;  /* 0x000000010715c824 */ /* 0x000fca00030e064d */
[----:B------:R2:W-:Y:S01]  /*4c30*/  @!P4 STG.E.U8 desc[UR38][R20.64+0x10], R13 ;  /* 0x0000100d1400c986 */ /* 0x0005e2000c101126 */
[----:B------:R-:W-:-:S13]  /*4c40*/  ISETP.LT.OR P4, PT, R3, 0x12, !P5 ;  /* 0x000000120300780c */ /* 0x000fda0006f81670 */
[----:B------:R-:W-:Y:S01]  /*4c50*/  @!P4 IADD3 R40, P6, R6, R80, RZ ;  /* 0x000000500628c210 */ /* 0x000fe20007fde0ff */
[----:B------:R-:W-:-:S04]  /*4c60*/  @!P4 IMAD R49, R49, R23, RZ ;  /* 0x000000173131c224 */ /* 0x000fc800078e02ff */
[----:B------:R-:W-:Y:S01]  /*4c70*/  @!P4 IMAD.X R41, R7, 0x1, R77, P6 ;  /* 0x000000010729c824 */ /* 0x000fe200030e064d */
[----:B------:R-:W-:-:S04]  /*4c80*/  ISETP.NE.AND P6, PT, R113, RZ, PT ;  /* 0x000000ff7100720c */ /* 0x000fc80003fc5270 */
[----:B------:R3:W-:Y:S01]  /*4c90*/  @!P4 STG.E.U8 desc[UR38][R40.64+0x11], R49 ;  /* 0x000011312800c986 */ /* 0x0007e2000c101126 */
[----:B-1----:R-:W-:-:S05]  /*4ca0*/  @!P3 IADD3 R10, P4, R95, R80, RZ ;  /* 0x000000505f0ab210 */ /* 0x002fca0007f9e0ff */
[----:B------:R-:W-:-:S03]  /*4cb0*/  @!P3 IMAD.X R11, R94, 0x1, R77, P4 ;  /* 0x000000015e0bb824 */ /* 0x000fc600020e064d */
[----:B0-----:R-:W-:Y:S01]  /*4cc0*/  @!P6 IADD3 R14, P4, R93, R80, RZ ;  /* 0x000000505d0ee210 */ /* 0x001fe20007f9e0ff */
[-C--:B------:R-:W-:Y:S01]  /*4cd0*/  @!P6 IMAD R51, R51, R23.reuse, RZ ;  /* 0x000000173333e224 */ /* 0x080fe200078e02ff */
[----:B------:R0:W-:Y:S01]  /*4ce0*/  @!P3 STG.E.U8 desc[UR38][R10.64], R43 ;  /* 0x0000002b0a00b986 */ /* 0x0001e2000c101126 */
[----:B------:R-:W-:Y:S02]  /*4cf0*/  ISETP.NE.AND P3, PT, R110, RZ, PT ;  /* 0x000000ff6e00720c */ /* 0x000fe40003f65270 */
[----:B------:R-:W-:Y:S01]  /*4d00*/  @!P6 IMAD.X R15, R92, 0x1, R77, P4 ;  /* 0x000000015c0fe824 */ /* 0x000fe200020e064d */
[C---:B------:R-:W-:Y:S02]  /*4d10*/  ISETP.LT.OR P4, PT, R3.reuse, 0x19, !P5 ;  /* 0x000000190300780c */ /* 0x040fe40006f81670 */
[----:B------:R-:W-:Y:S02]  /*4d20*/  ISETP.LT.OR P5, PT, R3, 0x1a, !P5 ;  /* 0x0000001a0300780c */ /* 0x000fe40006fa1670 */
[----:B------:R1:W-:Y:S06]  /*4d30*/  @!P6 STG.E.U8 desc[UR38][R14.64], R51 ;  /* 0x000000330e00e986 */ /* 0x0003ec000c101126 */
[----:B------:R-:W-:-:S03]  /*4d40*/  @!P3 IMAD R27, R27, R23, RZ ;  /* 0x000000171b1bb224 */ /* 0x000fc600078e02ff */
[----:B--2---:R-:W-:Y:S01]  /*4d50*/  @!P4 IADD3 R20, P6, R6, R80, RZ ;  /* 0x000000500614c210 */ /* 0x004fe20007fde0ff */
[-C--:B------:R-:W-:Y:S02]  /*4d60*/  @!P4 IMAD R13, R52, R23.reuse, RZ ;  /* 0x00000017340dc224 */ /* 0x080fe400078e02ff */
[----:B------:R-:W-:Y:S02]  /*4d70*/  @!P5 IMAD R53, R53, R23, RZ ;  /* 0x000000173535d224 */ /* 0x000fe400078e02ff */
[----:B------:R-:W-:Y:S01]  /*4d80*/  @!P4 IMAD.X R21, R7, 0x1, R77, P6 ;  /* 0x000000010715c824 */ /* 0x000fe200030e064d */
[----:B------:R-:W-:-:S04]  /*4d90*/  ISETP.NE.AND P6, PT, R115, RZ, PT ;  /* 0x000000ff7300720c */ /* 0x000fc80003fc5270 */
[----:B------:R2:W-:Y:S01]  /*4da0*/  @!P4 STG.E.U8 desc[UR38][R20.64+0x18], R13 ;  /* 0x0000180d1400c986 */ /* 0x0005e2000c101126 */
[----:B---3--:R-:W-:-:S05]  /*4db0*/  @!P5 IADD3 R40, P4, R6, R80, RZ ;  /* 0x000000500628d210 */ /* 0x008fca0007f9e0ff */
[----:B------:R-:W-:-:S03]  /*4dc0*/  @!P5 IMAD.X R41, R7, 0x1, R77, P4 ;  /* 0x000000010729d824 */ /* 0x000fc600020e064d */
[----:B------:R-:W-:Y:S02]  /*4dd0*/  @!P6 IMAD R55, R55, R23, RZ ;  /* 0x000000173737e224 */ /* 0x000fe400078e02ff */
[----:B------:R3:W-:Y:S01]  /*4de0*/  @!P5 STG.E.U8 desc[UR38][R40.64+0x19], R53 ;  /* 0x000019352800d986 */ /* 0x0007e2000c101126 */
[----:B------:R-:W-:-:S13]  /*4df0*/  ISETP.NE.AND P5, PT, R114, RZ, PT ;  /* 0x000000ff7200720c */ /* 0x000fda0003fa5270 */
[----:B0-----:R-:W-:Y:S01]  /*4e00*/  @!P5 IADD3 R10, P4, R91, R80, RZ ;  /* 0x000000505b0ad210 */ /* 0x001fe20007f9e0ff */
[----:B------:R-:W-:-:S04]  /*4e10*/  @!P5 IMAD R43, R54, R23, RZ ;  /* 0x00000017362bd224 */ /* 0x000fc800078e02ff */
[----:B------:R-:W-:Y:S01]  /*4e20*/  @!P5 IMAD.X R11, R90, 0x1, R77, P4 ;  /* 0x000000015a0bd824 */ /* 0x000fe200020e064d */
[----:B-1----:R-:W-:-:S04]  /*4e30*/  @!P6 IADD3 R14, P4, R89, R80, RZ ;  /* 0x00000050590ee210 */ /* 0x002fc80007f9e0ff */
[----:B------:R0:W-:Y:S01]  /*4e40*/  @!P5 STG.E.U8 desc[UR38][R10.64], R43 ;  /* 0x0000002b0a00d986 */ /* 0x0001e2000c101126 */
[----:B------:R-:W-:Y:S01]  /*4e50*/  @!P6 IMAD.X R15, R88, 0x1, R77, P4 ;  /* 0x00000001580fe824 */ /* 0x000fe200020e064d */
[----:B------:R-:W-:-:S04]  /*4e60*/  ISETP.GE.AND P4, PT, R4, 0x101, PT ;  /* 0x000001010400780c */ /* 0x000fc80003f86270 */
[----:B------:R-:W-:Y:S01]  /*4e70*/  ISETP.LT.OR P5, PT, R3, 0x1, !P4 ;  /* 0x000000010300780c */ /* 0x000fe200067a1670 */
[----:B------:R-:W-:-:S12]  /*4e80*/  @!P6 STG.E.U8 desc[UR38][R14.64], R55 ;  /* 0x000000370e00e986 */ /* 0x000fd8000c101126 */
[----:B--2---:R-:W-:Y:S01]  /*4e90*/  @!P5 IADD3 R20, P6, R6, R82, RZ ;  /* 0x000000520614d210 */ /* 0x004fe20007fde0ff */
[----:B------:R-:W-:-:S04]  /*4ea0*/  @!P5 IMAD R13, R24, R23, RZ ;  /* 0x00000017180dd224 */ /* 0x000fc800078e02ff */
[----:B------:R-:W-:-:S05]  /*4eb0*/  @!P5 IMAD.X R21, R7, 0x1, R79, P6 ;  /* 0x000000010715d824 */ /* 0x000fca00030e064f */
[----:B------:R-:W-:Y:S01]  /*4ec0*/  @!P5 STG.E.U8 desc[UR38][R20.64], R13 ;  /* 0x0000000d1400d986 */ /* 0x000fe2000c101126 */
[----:B------:R-:W-:-:S13]  /*4ed0*/  ISETP.LT.OR P5, PT, R3, 0x2, !P4 ;  /* 0x000000020300780c */ /* 0x000fda00067a1670 */
[----:B---3--:R-:W-:Y:S01]  /*4ee0*/  @!P5 IADD3 R40, P6, R6, R82, RZ ;  /* 0x000000520628d210 */ /* 0x008fe20007fde0ff */
[----:B------:R-:W-:-:S04]  /*4ef0*/  @!P5 IMAD R25, R25, R23, RZ ;  /* 0x000000171919d224 */ /* 0x000fc800078e02ff */
[----:B------:R-:W-:Y:S01]  /*4f00*/  @!P5 IMAD.X R41, R7, 0x1, R79, P6 ;  /* 0x000000010729d824 */ /* 0x000fe200030e064f */
[----:B------:R-:W-:-:S04]  /*4f10*/  ISETP.NE.AND P6, PT, R116, RZ, PT ;  /* 0x000000ff7400720c */ /* 0x000fc80003fc5270 */
[----:B------:R1:W-:Y:S01]  /*4f20*/  @!P5 STG.E.U8 desc[UR38][R40.64+0x1], R25 ;  /* 0x000001192800d986 */ /* 0x0003e2000c101126 */
[----:B0-----:R-:W-:-:S05]  /*4f30*/  @!P3 IADD3 R10, P5, R103, R82, RZ ;  /* 0x00000052670ab210 */ /* 0x001fca0007fbe0ff */
[----:B------:R-:W-:-:S03]  /*4f40*/  @!P3 IMAD.X R11, R102, 0x1, R79, P5 ;  /* 0x00000001660bb824 */ /* 0x000fc600028e064f */
[-C--:B------:R-:W-:Y:S02]  /*4f50*/  @!P6 IMAD R43, R26, R23.reuse, RZ ;  /* 0x000000171a2be224 */ /* 0x080fe400078e02ff */
[----:B-1----:R-:W-:-:S03]  /*4f60*/  @!P2 IMAD R25, R30, R23, RZ ;  /* 0x000000171e19a224 */ /* 0x002fc600078e02ff */
[----:B------:R0:W-:Y:S01]  /*4f70*/  @!P6 STG.E.U8 desc[UR38][R8.64], R43 ;  /* 0x0000002b0800e986 */ /* 0x0001e2000c101126 */
[----:B------:R-:W-:-:S03]  /*4f80*/  ISETP.GE.AND P6, PT, R4, 0x109, PT ;  /* 0x000001090400780c */ /* 0x000fc60003fc6270 */
[----:B------:R1:W-:Y:S01]  /*4f90*/  @!P3 STG.E.U8 desc[UR38][R10.64], R27 ;  /* 0x0000001b0a00b986 */ /* 0x0003e2000c101126 */
        /* <DEDUP_REMOVED lines=8> */
[----:B------:R-:W-:-:S05]  /*5020*/  @!P3 IMAD.X R21, R7, 0x1, R79, P5 ;  /* 0x000000010715b824 */ /* 0x000fca00028e064f */
[----:B------:R-:W-:Y:S01]  /*5030*/  @!P3 STG.E.U8 desc[UR38][R20.64+0x9], R29 ;  /* 0x0000091d1400b986 */ /* 0x000fe2000c101126 */
[----:B0-----:R-:W-:-:S05]  /*5040*/  @!P2 IADD3 R8, P3, R105, R82, RZ ;  /* 0x000000526908a210 */ /* 0x001fca0007f7e0ff */
[----:B------:R-:W-:Y:S01]  /*5050*/  @!P2 IMAD.X R9, R104, 0x1, R79, P3 ;  /* 0x000000016809a824 */ /* 0x000fe200018e064f */
[----:B-1----:R-:W-:-:S04]  /*5060*/  @!P0 IADD3 R10, P3, R107, R82, RZ ;  /* 0x000000526b0a8210 */ /* 0x002fc80007f7e0ff */
[----:B------:R0:W-:Y:S01]  /*5070*/  @!P2 STG.E.U8 desc[UR38][R8.64], R25 ;  /* 0x000000190800a986 */ /* 0x0001e2000c101126 */
[C---:B------:R-:W-:Y:S01]  /*5080*/  ISETP.LT.OR P2, PT, R3.reuse, 0x11, !P4 ;  /* 0x000000110300780c */ /* 0x040fe20006741670 */
[----:B------:R-:W-:Y:S01]  /*5090*/  @!P0 IMAD.X R11, R106, 0x1, R79, P3 ;  /* 0x000000016a0b8824 */ /* 0x000fe200018e064f */
[----:B------:R-:W-:-:S04]  /*50a0*/  ISETP.LT.OR P3, PT, R3, 0x12, !P4 ;  /* 0x000000120300780c */ /* 0x000fc80006761670 */
[----:B------:R1:W-:Y:S01]  /*50b0*/  @!P0 STG.E.U8 desc[UR38][R10.64], R31 ;  /* 0x0000001f0a008986 */ /* 0x0003e2000c101126 */
[----:B0-----:R-:W-:-:S06]  /*50c0*/  @!P1 IMAD R25, R34, R23, RZ ;  /* 0x0000001722199224 */ /* 0x001fcc00078e02ff */
[----:B------:R-:W-:Y:S01]  /*50d0*/  @!P2 IADD3 R14, P0, R6, R82, RZ ;  /* 0x00000052060ea210 */ /* 0x000fe20007f1e0ff */
[-C--:B------:R-:W-:Y:S02]  /*50e0*/  @!P2 IMAD R13, R32, R23.reuse, RZ ;  /* 0x00000017200da224 */ /* 0x080fe400078e02ff */
[----:B------:R-:W-:Y:S02]  /*50f0*/  @!P3 IMAD R33, R33, R23, RZ ;  /* 0x000000172121b224 */ /* 0x000fe400078e02ff */
[----:B------:R-:W-:Y:S01]  /*5100*/  @!P2 IMAD.X R15, R7, 0x1, R79, P0 ;  /* 0x00000001070fa824 */ /* 0x000fe200000e064f */
[----:B------:R-:W-:-:S04]  /*5110*/  ISETP.LT.OR P0, PT, R3, 0x12, !P6 ;  /* 0x000000120300780c */ /* 0x000fc80007701670 */
[----:B------:R0:W-:Y:S01]  /*5120*/  @!P2 STG.E.U8 desc[UR38][R14.64+0x10], R13 ;  /* 0x0000100d0e00a986 */ /* 0x0001e2000c101126 */
[----:B------:R-:W-:-:S05]  /*5130*/  @!P3 IADD3 R20, P2, R6, R82, RZ ;  /* 0x000000520614b210 */ /* 0x000fca0007f5e0ff */
[--C-:B------:R-:W-:Y:S01]  /*5140*/  @!P3 IMAD.X R21, R7, 0x1, R79.reuse, P2 ;  /* 0x000000010715b824 */ /* 0x100fe200010e064f */
[----:B------:R-:W-:Y:S02]  /*5150*/  @!P1 IADD3 R4, P2, R5, R82, RZ ;  /* 0x0000005205049210 */ /* 0x000fe40007f5e0ff */
[----:B------:R-:W-:Y:S02]  /*5160*/  @!P0 IMAD R35, R35, R23, RZ ;  /* 0x0000001723238224 */ /* 0x000fe400078e02ff */
[----:B------:R2:W-:Y:S01]  /*5170*/  @!P3 STG.E.U8 desc[UR38][R20.64+0x11], R33 ;  /* 0x000011211400b986 */ /* 0x0005e2000c101126 */
[----:B------:R-:W-:Y:S01]  /*5180*/  @!P1 IMAD.X R5, R12, 0x1, R79, P2 ;  /* 0x000000010c059824 */ /* 0x000fe200010e064f */
[----:B------:R-:W-:-:S04]  /*5190*/  @!P0 IADD3 R9, P2, P3, R81, 0x11, R6 ;  /* 0x0000001151098810 */ /* 0x000fc80007b5e006 */
[----:B-1----:R-:W-:Y:S01]  /*51a0*/  @!P0 IADD3.X R10, R78, RZ, R7, P2, P3 ;  /* 0x000000ff4e0a8210 */ /* 0x002fe200017e6407 */
[----:B------:R1:W-:Y:S01]  /*51b0*/  @!P1 STG.E.U8 desc[UR38][R4.64], R25 ;  /* 0x0000001904009986 */ /* 0x0003e2000c101126 */
[C---:B------:R-:W-:Y:S02]  /*51c0*/  ISETP.LT.OR P2, PT, R3.reuse, 0x19, !P4 ;  /* 0x000000190300780c */ /* 0x040fe40006741670 */
[----:B------:R-:W-:Y:S02]  /*51d0*/  ISETP.LT.OR P4, PT, R3, 0x1a, !P4 ;  /* 0x0000001a0300780c */ /* 0x000fe40006781670 */
[----:B------:R-:W-:Y:S02]  /*51e0*/  @!P0 IADD3 R8, P3, R9, R82, RZ ;  /* 0x0000005209088210 */ /* 0x000fe40007f7e0ff */
[----:B------:R-:W-:-:S03]  /*51f0*/  ISETP.LT.OR P1, PT, R3, 0x19, !P6 ;  /* 0x000000190300780c */ /* 0x000fc60007721670 */
[----:B------:R-:W-:Y:S01]  /*5200*/  @!P0 IMAD.X R9, R10, 0x1, R79, P3 ;  /* 0x000000010a098824 */ /* 0x000fe200018e064f */
[----:B------:R-:W-:-:S03]  /*5210*/  ISETP.LT.OR P3, PT, R3, 0x1a, !P6 ;  /* 0x0000001a0300780c */ /* 0x000fc60007761670 */
[-C--:B------:R-:W-:Y:S01]  /*5220*/  @!P2 IMAD R3, R36, R23.reuse, RZ ;  /* 0x000000172403a224 */ /* 0x080fe200078e02ff */
[----:B------:R3:W-:Y:S01]  /*5230*/  @!P0 STG.E.U8 desc[UR38][R8.64], R35 ;  /* 0x0000002308008986 */ /* 0x0007e2000c101126 */
[CC--:B------:R-:W-:Y:S01]  /*5240*/  @!P2 IADD3 R10, P0, R6.reuse, R82.reuse, RZ ;  /* 0x00000052060aa210 */ /* 0x0c0fe20007f1e0ff */
[-C--:B------:R-:W-:Y:S01]  /*5250*/  @!P4 IMAD R37, R37, R23.reuse, RZ ;  /* 0x000000172525c224 */ /* 0x080fe200078e02ff */
[----:B------:R-:W-:Y:S02]  /*5260*/  @!P4 IADD3 R12, P5, R6, R82, RZ ;  /* 0x00000052060cc210 */ /* 0x000fe40007fbe0ff */
[-C--:B0-----:R-:W-:Y:S02]  /*5270*/  @!P1 IMAD R15, R38, R23.reuse, RZ ;  /* 0x00000017260f9224 */ /* 0x081fe400078e02ff */
[C-C-:B------:R-:W-:Y:S02]  /*5280*/  @!P2 IMAD.X R11, R7.reuse, 0x1, R79.reuse, P0 ;  /* 0x00000001070ba824 */ /* 0x140fe400000e064f */
[----:B------:R-:W-:Y:S01]  /*5290*/  @!P4 IMAD.X R13, R7, 0x1, R79, P5 ;  /* 0x00000001070dc824 */ /* 0x000fe200028e064f */
[----:B--2---:R-:W-:Y:S01]  /*52a0*/  @!P1 IADD3 R21, P0, P5, R81, 0x18, R6 ;  /* 0x0000001851159810 */ /* 0x004fe20007d1e006 */
[----:B------:R-:W-:Y:S01]  /*52b0*/  @!P3 IMAD R39, R39, R23, RZ ;  /* 0x000000172727b224 */ /* 0x000fe200078e02ff */
[----:B------:R0:W-:Y:S02]  /*52c0*/  @!P2 STG.E.U8 desc[UR38][R10.64+0x18], R3 ;  /* 0x000018030a00a986 */ /* 0x0001e4000c101126 */
[----:B------:R-:W-:-:S02]  /*52d0*/  @!P1 IADD3.X R14, R78, RZ, R7, P0, P5 ;  /* 0x000000ff4e0e9210 */ /* 0x000fc400007ea407 */
[----:B-1----:R-:W-:Y:S01]  /*52e0*/  @!P3 IADD3 R5, P0, P5, R81, 0x19, R6 ;  /* 0x000000195105b810 */ /* 0x002fe20007d1e006 */
[----:B------:R0:W-:Y:S03]  /*52f0*/  @!P4 STG.E.U8 desc[UR38][R12.64+0x19], R37 ;  /* 0x000019250c00c986 */ /* 0x0001e6000c101126 */
[----:B---3--:R-:W-:Y:S02]  /*5300*/  @!P3 IADD3.X R8, R78, RZ, R7, P0, P5 ;  /* 0x000000ff4e08b210 */ /* 0x008fe400007ea407 */
[-C--:B------:R-:W-:Y:S02]  /*5310*/  @!P1 IADD3 R4, P0, R21, R82.reuse, RZ ;  /* 0x0000005215049210 */ /* 0x080fe40007f1e0ff */
[----:B------:R-:W-:-:S03]  /*5320*/  @!P3 IADD3 R6, P5, R5, R82, RZ ;  /* 0x000000520506b210 */ /* 0x000fc60007fbe0ff */
[--C-:B------:R-:W-:Y:S02]  /*5330*/  @!P1 IMAD.X R5, R14, 0x1, R79.reuse, P0 ;  /* 0x000000010e059824 */ /* 0x100fe400000e064f */
[----:B------:R-:W-:-:S03]  /*5340*/  @!P3 IMAD.X R7, R8, 0x1, R79, P5 ;  /* 0x000000010807b824 */ /* 0x000fc600028e064f */
[----:B------:R0:W-:Y:S04]  /*5350*/  @!P1 STG.E.U8 desc[UR38][R4.64], R15 ;  /* 0x0000000f04009986 */ /* 0x0001e8000c101126 */
[----:B------:R0:W-:Y:S02]  /*5360*/  @!P3 STG.E.U8 desc[UR38][R6.64], R39 ;  /* 0x000000270600b986 */ /* 0x0001e4000c101126 */
.L_x_75:
[----:B------:R-:W-:Y:S05]  /*5370*/  BSYNC B0 ;  /* 0x0000000000007941 */ /* 0x000fea0003800000 */
.L_x_35:
[----:B------:R-:W-:Y:S01]  /*5380*/  IADD3 R16, P0, R16, UR36, RZ ;  /* 0x0000002410107c10 */ /* 0x000fe2000ff1e0ff */
[----:B------:R-:W-:Y:S01]  /*5390*/  ULDC.64 UR4, c[0x0][0x650] ;  /* 0x0001940000047ab9 */ /* 0x000fe20000000a00 */
[----:B0-----:R-:W-:Y:S01]  /*53a0*/  PRMT R3, RZ, 0x7610, R3 ;  /* 0x00007610ff037816 */ /* 0x001fe20000000003 */
[----:B------:R-:W-:Y:S01]  /*53b0*/  IMAD.MOV.U32 R90, RZ, RZ, -0x1 ;  /* 0xffffffffff5a7424 */ /* 0x000fe200078e00ff */
[----:B------:R-:W-:Y:S01]  /*53c0*/  IADD3.X R17, R17, UR42, RZ, P0, !PT ;  /* 0x0000002a11117c10 */ /* 0x000fe200087fe4ff */
[----:B------:R-:W-:Y:S01]  /*53d0*/  IMAD.MOV.U32 R88, RZ, RZ, -0x1 ;  /* 0xffffffffff587424 */ /* 0x000fe200078e00ff */
[----:B------:R-:W-:-:S04]  /*53e0*/  ISETP.GE.U32.AND P0, PT, R16, UR4, PT ;  /* 0x0000000410007c0c */ /* 0x000fc8000bf06070 */
[----:B------:R-:W-:-:S13]  /*53f0*/  ISETP.GE.U32.AND.EX P0, PT, R17, UR5, PT, P0 ;  /* 0x0000000511007c0c */ /* 0x000fda000bf06100 */
[----:B------:R-:W-:Y:S05]  /*5400*/  @P0 BRA `(.L_x_76) ;  /* 0x0000000400500947 */ /* 0x000fea0003800000 */
[----:B------:R-:W0:Y:S01]  /*5410*/  LDC.64 R10, c[0x0][0x628] ;  /* 0x00018a00ff0a7b82 */ /* 0x000e220000000a00 */
[----:B------:R-:W2:Y:S01]  /*5420*/  S2R R20, SR_CTAID.X ;  /* 0x0000000000147919 */ /* 0x000ea20000002500 */
[----:B------:R-:W-:Y:S02]  /*5430*/  IMAD.MOV.U32 R8, RZ, RZ, R16 ;  /* 0x000000ffff087224 */ /* 0x000fe400078e0010 */
[----:B------:R-:W-:Y:S01]  /*5440*/  IMAD.MOV.U32 R9, RZ, RZ, R17 ;  /* 0x000000ffff097224 */ /* 0x000fe200078e0011 */
[----:B------:R-:W3:Y:S03]  /*5450*/  S2R R21, SR_CTAID.Y ;  /* 0x0000000000157919 */ /* 0x000ee60000002600 */
[----:B------:R-:W4:Y:S08]  /*5460*/  LDC R0, c[0x0][0x630] ;  /* 0x00018c00ff007b82 */ /* 0x000f300000000800 */
[----:B------:R-:W1:Y:S01]  /*5470*/  LDC.64 R14, c[0x0][0x620] ;  /* 0x00018800ff0e7b82 */ /* 0x000e620000000a00 */
[----:B0-----:R-:W-:-:S04]  /*5480*/  ISETP.NE.U32.AND P0, PT, R10, RZ, PT ;  /* 0x000000ff0a00720c */ /* 0x001fc80003f05070 */
[----:B------:R-:W-:-:S13]  /*5490*/  ISETP.NE.AND.EX P0, PT, R11, RZ, PT, P0 ;  /* 0x000000ff0b00720c */ /* 0x000fda0003f05300 */
[----:B-1234-:R-:W-:Y:S05]  /*54a0*/  @!P0 BRA `(.L_x_77) ;  /* 0x0000000000288947 */ /* 0x01efea0003800000 */
        /* <DEDUP_REMOVED lines=10> */
.L_x_77:
[----:B------:R-:W0:Y:S01]  /*5550*/  LDC.64 R28, c[0x0][0x640] ;  /* 0x00019000ff1c7b82 */ /* 0x000e220000000a00 */
[-CC-:B------:R-:W-:Y:S01]  /*5560*/  SHF.R.U64 R88, R8, R0.reuse, R9.reuse ;  /* 0x0000000008587219 */ /* 0x180fe20000001209 */
[----:B------:R-:W-:Y:S01]  /*5570*/  ULDC UR4, c[0x0][0x150] ;  /* 0x0000540000047ab9 */ /* 0x000fe20000000800 */
[----:B------:R-:W-:Y:S02]  /*5580*/  SHF.R.U32.HI R0, RZ, R0, R9 ;  /* 0x00000000ff007219 */ /* 0x000fe40000011609 */
[----:B------:R-:W-:Y:S02]  /*5590*/  IADD3 R3, P0, RZ, -R88, RZ ;  /* 0x80000058ff037210 */ /* 0x000fe40007f1e0ff */
[----:B------:R-:W-:Y:S01]  /*55a0*/  I2FP.F32.U32 R7, R20 ;  /* 0x0000001400077245 */ /* 0x000fe20000201000 */
[----:B------:R-:W1:Y:S02]  /*55b0*/  LDC R6, c[0x0][0x618] ;  /* 0x00018600ff067b82 */ /* 0x000e640000000800 */
[----:B------:R-:W-:-:S02]  /*55c0*/  IMAD.X R5, RZ, RZ, ~R0, P0 ;  /* 0x000000ffff057224 */ /* 0x000fc400000e0e00 */
[----:B------:R-:W-:Y:S01]  /*55d0*/  FMUL R7, R7, UR4 ;  /* 0x0000000407077c20 */ /* 0x000fe20008400000 */
[----:B------:R-:W-:Y:S01]  /*55e0*/  ULDC UR4, c[0x0][0x154] ;  /* 0x0000550000047ab9 */ /* 0x000fe20000000800 */
[-C--:B------:R-:W-:Y:S02]  /*55f0*/  IMAD R0, R5, R14.reuse, RZ ;  /* 0x0000000e05007224 */ /* 0x080fe400078e02ff */
[----:B------:R-:W2:Y:S01]  /*5600*/  LDC R8, c[0x0][0x608] ;  /* 0x00018200ff087b82 */ /* 0x000ea20000000800 */
[C---:B------:R-:W-:Y:S01]  /*5610*/  IMAD.WIDE.U32 R4, R3.reuse, R14, R16 ;  /* 0x0000000e03047225 */ /* 0x040fe200078e0010 */
[----:B------:R-:W3:Y:S03]  /*5620*/  F2I.U32.TRUNC.NTZ R7, R7 ;  /* 0x0000000700077305 */ /* 0x000ee6000020f000 */
[----:B------:R-:W-:Y:S01]  /*5630*/  IMAD R3, R3, R15, R0 ;  /* 0x0000000f03037224 */ /* 0x000fe200078e0200 */
[----:B------:R-:W-:-:S02]  /*5640*/  I2FP.F32.U32 R0, R21 ;  /* 0x0000001500007245 */ /* 0x000fc40000201000 */
[----:B------:R-:W4:Y:S01]  /*5650*/  LDC R26, c[0x0][0x658] ;  /* 0x00019600ff1a7b82 */ /* 0x000f220000000800 */
[----:B------:R-:W-:Y:S01]  /*5660*/  IMAD.IADD R3, R5, 0x1, R3 ;  /* 0x0000000105037824 */ /* 0x000fe200078e0203 */
[----:B0-----:R-:W-:Y:S01]  /*5670*/  ISETP.NE.U32.AND P0, PT, R28, RZ, PT ;  /* 0x000000ff1c00720c */ /* 0x001fe20003f05070 */
[----:B------:R-:W-:-:S03]  /*5680*/  FMUL R0, R0, UR4 ;  /* 0x0000000400007c20 */ /* 0x000fc60008400000 */
[----:B------:R-:W-:Y:S01]  /*5690*/  ISETP.NE.AND.EX P0, PT, R29, RZ, PT, P0 ;  /* 0x000000ff1d00720c */ /* 0x000fe20003f05300 */
[----:B------:R0:W0:Y:S01]  /*56a0*/  F2I.U32.TRUNC.NTZ R14, R0 ;  /* 0x00000000000e7305 */ /* 0x000022000020f000 */
[----:B------:R-:W0:Y:S01]  /*56b0*/  LDC R9, c[0x0][0x144] ;  /* 0x00005100ff097b82 */ /* 0x000e220000000800 */
[-C--:B-1----:R-:W-:Y:S01]  /*56c0*/  SHF.R.U64 R10, R4, R6.reuse, R3 ;  /* 0x00000006040a7219 */ /* 0x082fe20000001203 */
[----:B---3--:R-:W-:Y:S01]  /*56d0*/  IMAD.MOV R7, RZ, RZ, -R7 ;  /* 0x000000ffff077224 */ /* 0x008fe200078e0a07 */
[----:B------:R-:W-:-:S05]  /*56e0*/  SHF.R.U32.HI R3, RZ, R6, R3 ;  /* 0x00000006ff037219 */ /* 0x000fca0000011603 */
[----:B------:R-:W1:Y:S01]  /*56f0*/  LDC R24, c[0x0][0x148] ;  /* 0x00005200ff187b82 */ /* 0x000e620000000800 */
[-CC-:B--2---:R-:W-:Y:S02]  /*5700*/  SHF.R.U64 R12, R10, R8.reuse, R3.reuse ;  /* 0x000000080a0c7219 */ /* 0x184fe40000001203 */
[----:B------:R-:W-:-:S05]  /*5710*/  SHF.R.U32.HI R3, RZ, R8, R3 ;  /* 0x00000008ff037219 */ /* 0x000fca0000011603 */
[----:B------:R-:W2:Y:S01]  /*5720*/  LDC R15, c[0x0][0x600] ;  /* 0x00018000ff0f7b82 */ /* 0x000ea20000000800 */
[-CC-:B----4-:R-:W-:Y:S02]  /*5730*/  SHF.R.U64 R13, R12, R26.reuse, R3.reuse ;  /* 0x0000001a0c0d7219 */ /* 0x190fe40000001203 */
[----:B------:R-:W-:-:S03]  /*5740*/  SHF.R.U32.HI R5, RZ, R26, R3 ;  /* 0x0000001aff057219 */ /* 0x000fc60000011603 */
[----:B------:R-:W-:Y:S02]  /*5750*/  IMAD.MOV.U32 R4, RZ, RZ, R13 ;  /* 0x000000ffff047224 */ /* 0x000fe400078e000d */
[----:B------:R-:W3:Y:S01]  /*5760*/  LDC R27, c[0x0][0x648] ;  /* 0x00019200ff1b7b82 */ /* 0x000ee20000000800 */
[----:B0-----:R-:W-:-:S07]  /*5770*/  IMAD R25, R9, R7, R20 ;  /* 0x0000000709197224 */ /* 0x001fce00078e0214 */
[----:B------:R-:W0:Y:S08]  /*5780*/  LDC R30, c[0x0][0x638] ;  /* 0x00018e00ff1e7b82 */ /* 0x000e300000000800 */
[----:B------:R-:W4:Y:S01]  /*5790*/  LDC R31, c[0x0][0x610] ;  /* 0x00018400ff1f7b82 */ /* 0x000f220000000800 */
[----:B-1----:R-:W-:Y:S05]  /*57a0*/  @!P0 BRA `(.L_x_78) ;  /* 0x0000000000288947 */ /* 0x002fea0003800000 */
[----:B------:R-:W1:Y:S02]  /*57b0*/  LDC R0, c[0x0][0x64c] ;  /* 0x00019300ff007b82 */ /* 0x000e640000000800 */
[----:B-1----:R-:W-:-:S05]  /*57c0*/  IADD3 R3, P0, R13, R0, RZ ;  /* 0x000000000d037210 */ /* 0x002fca0007f1e0ff */
        /* <DEDUP_REMOVED lines=8> */
.L_x_78:
[----:B------:R-:W-:Y:S01]  /*5850*/  ISETP.NE.AND P0, PT, R2, 0x1, PT ;  /* 0x000000010200780c */ /* 0x000fe20003f05270 */
[----:B------:R-:W-:Y:S01]  /*5860*/  IMAD.MOV R14, RZ, RZ, -R14 ;  /* 0x000000ffff0e7224 */ /* 0x000fe200078e0a0e */
[----:B---3--:R-:W-:Y:S01]  /*5870*/  SHF.R.U64 R0, R4, R27, R5 ;  /* 0x0000001b04007219 */ /* 0x008fe20000001205 */
[----:B--2---:R-:W-:Y:S01]  /*5880*/  VIADD R5, R15, 0xffffffff ;  /* 0xffffffff0f057836 */ /* 0x004fe20000000000 */
[----:B------:R-:W-:-:S03]  /*5890*/  LOP3.LUT R3, R12, R85, RZ, 0xc0, !PT ;  /* 0x000000550c037212 */ /* 0x000fc600078ec0ff */
[----:B------:R-:W-:Y:S01]  /*58a0*/  IMAD.MOV R4, RZ, RZ, -R0 ;  /* 0x000000ffff047224 */ /* 0x000fe200078e0a00 */
[----:B------:R-:W-:Y:S01]  /*58b0*/  LOP3.LUT R10, R10, R5, RZ, 0xc0, !PT ;  /* 0x000000050a0a7212 */ /* 0x000fe200078ec0ff */
[----:B------:R-:W-:Y:S02]  /*58c0*/  IMAD R0, R76, R0, R3 ;  /* 0x000000004c007224 */ /* 0x000fe400078e0203 */
[----:B0-----:R-:W-:Y:S02]  /*58d0*/  IMAD R3, R4, R30, R13 ;  /* 0x0000001e04037224 */ /* 0x001fe400078e020d */
[----:B------:R-:W-:Y:S02]  /*58e0*/  @P0 IMAD R25, R24, R14, R21 ;  /* 0x0000000e18190224 */ /* 0x000fe400078e0215 */
[----:B------:R-:W-:Y:S02]  /*58f0*/  IMAD R5, R3, R15, R10 ;  /* 0x0000000f03057224 */ /* 0x000fe400078e020a */
[----:B----4-:R-:W-:-:S02]  /*5900*/  IMAD R0, R0, R31, R25 ;  /* 0x0000001f00007224 */ /* 0x010fc400078e0219 */
[----:B------:R-:W-:-:S03]  /*5910*/  IMAD.MOV.U32 R4, RZ, RZ, 0x1 ;  /* 0x00000001ff047424 */ /* 0x000fc600078e00ff */
[----:B------:R-:W-:Y:S02]  /*5920*/  SEL R90, R5, R0, !P0 ;  /* 0x00000000055a7207 */ /* 0x000fe40004000000 */
[----:B------:R-:W-:Y:S02]  /*5930*/  PRMT R3, R4, 0x7610, R3 ;  /* 0x0000761004037816 */ /* 0x000fe40000000003 */
[----:B------:R-:W-:-:S07]  /*5940*/  SEL R0, R0, R5, !P0 ;  /* 0x0000000500007207 */ /* 0x000fce0004000000 */
.L_x_76:
[----:B------:R-:W-:Y:S01]  /*5950*/  LOP3.LUT P0, RZ, R3, 0xff, RZ, 0xc0, !PT ;  /* 0x000000ff03ff7812 */ /* 0x000fe2000780c0ff */
[----:B------:R-:W-:-:S12]  /*5960*/  IMAD.MOV.U32 R89, RZ, RZ, R0 ;  /* 0x000000ffff597224 */ /* 0x000fd800078e0000 */
[----:B------:R-:W-:Y:S05]  /*5970*/  @P0 BRA `(.L_x_79) ;  /* 0xffffffbc003c0947 */ /* 0x000fea000383ffff */
[----:B------:R-:W-:Y:S05]  /*5980*/  EXIT ;  /* 0x000000000000794d */ /* 0x000fea0003800000 */
.L_x_8:
        /* <DEDUP_REMOVED lines=26> */
.L_x_81:
[----:B------:R-:W0:Y:S01]  /*5b30*/  LDC.64 R30, c[0x0][0x640] ;  /* 0x00019000ff1e7b82 */ /* 0x000e220000000a00 */
[-CC-:B------:R-:W-:Y:S01]  /*5b40*/  SHF.R.U64 R22, R14, R8.reuse, R15.reuse ;  /* 0x000000080e167219 */ /* 0x180fe2000000120f */
[----:B------:R-:W-:Y:S01]  /*5b50*/  IMAD.MOV.U32 R27, RZ, RZ, 0x1 ;  /* 0x00000001ff1b7424 */ /* 0x000fe200078e00ff */
[----:B------:R-:W-:Y:S02]  /*5b60*/  SHF.R.U32.HI R7, RZ, R8, R15 ;  /* 0x00000008ff077219 */ /* 0x000fe4000001160f */
[----:B------:R-:W-:-:S03]  /*5b70*/  IADD3 R13, P0, RZ, -R22, RZ ;  /* 0x80000016ff0d7210 */ /* 0x000fc60007f1e0ff */
[----:B------:R-:W1:Y:S02]  /*5b80*/  LDC R12, c[0x0][0x618] ;  /* 0x00018600ff0c7b82 */ /* 0x000e640000000800 */
[----:B------:R-:W-:Y:S02]  /*5b90*/  IMAD.X R7, RZ, RZ, ~R7, P0 ;  /* 0x000000ffff077224 */ /* 0x000fe400000e0e07 */
[----:B------:R-:W-:-:S04]  /*5ba0*/  IMAD.WIDE.U32 R10, R13, R24, R16 ;  /* 0x000000180d0a7225 */ /* 0x000fc800078e0010 */
[----:B------:R-:W2:Y:S01]  /*5bb0*/  LDC R14, c[0x0][0x608] ;  /* 0x00018200ff0e7b82 */ /* 0x000ea20000000800 */
[----:B------:R-:W-:-:S04]  /*5bc0*/  IMAD R8, R7, R24, RZ ;  /* 0x0000001807087224 */ /* 0x000fc800078e02ff */
[----:B------:R-:W-:-:S03]  /*5bd0*/  IMAD R7, R13, R25, R8 ;  /* 0x000000190d077224 */ /* 0x000fc600078e0208 */
[----:B------:R-:W3:Y:S01]  /*5be0*/  LDC R28, c[0x0][0x658] ;  /* 0x00019600ff1c7b82 */ /* 0x000ee20000000800 */
[----:B------:R-:W-:Y:S01]  /*5bf0*/  IMAD.IADD R7, R11, 0x1, R7 ;  /* 0x000000010b077824 */ /* 0x000fe200078e0207 */
[----:B0-----:R-:W-:Y:S01]  /*5c00*/  ISETP.NE.U32.AND P0, PT, R30, RZ, PT ;  /* 0x000000ff1e00720c */ /* 0x001fe20003f05070 */
[----:B------:R-:W-:-:S03]  /*5c10*/  IMAD.MOV.U32 R11, RZ, RZ, -0x1 ;  /* 0xffffffffff0b7424 */ /* 0x000fc600078e00ff */
        /* <DEDUP_REMOVED lines=8> */
[-C--:B---3--:R-:W-:Y:S02]  /*5ca0*/  SHF.L.U32 R10, R11, R28.reuse, RZ ;  /* 0x0000001c0b0a7219 */ /* 0x088fe400000006ff */
[--C-:B------:R-:W-:Y:S02]  /*5cb0*/  SHF.R.U64 R26, R24, R28, R7.reuse ;  /* 0x0000001c181a7219 */ /* 0x100fe40000001207 */
[----:B------:R-:W-:Y:S02]  /*5cc0*/  LOP3.LUT R29, RZ, R10, RZ, 0x33, !PT ;  /* 0x0000000aff1d7212 */ /* 0x000fe400078e33ff */
[----:B------:R-:W-:Y:S01]  /*5cd0*/  SHF.R.U32.HI R11, RZ, R28, R7 ;  /* 0x0000001cff0b7219 */ /* 0x000fe20000011607 */
[----:B------:R-:W3:Y:S01]  /*5ce0*/  LDC R32, c[0x0][0x610] ;  /* 0x00018400ff207b82 */ /* 0x000ee20000000800 */
[----:B------:R-:W-:Y:S01]  /*5cf0*/  IMAD.MOV.U32 R10, RZ, RZ, R26 ;  /* 0x000000ffff0a7224 */ /* 0x000fe200078e001a */
[----:B------:R-:W-:Y:S06]  /*5d00*/  @!P0 BRA `(.L_x_82) ;  /* 0x0000000000288947 */ /* 0x000fec0003800000 */
        /* <DEDUP_REMOVED lines=10> */
.L_x_82:
[----:B------:R-:W-:Y:S02]  /*5db0*/  ISETP.NE.AND P0, PT, R2, 0x1, PT ;  /* 0x000000010200780c */ /* 0x000fe40003f05270 */
[----:B-1----:R-:W-:Y:S01]  /*5dc0*/  SHF.R.U64 R8, R10, R8, R11 ;  /* 0x000000080a087219 */ /* 0x002fe2000000120b */
[----:B0-----:R-:W-:Y:S01]  /*5dd0*/  VIADD R11, R21, 0xffffffff ;  /* 0xffffffff150b7836 */ /* 0x001fe20000000000 */
[----:B------:R-:W-:Y:S02]  /*5de0*/  SHF.L.U32 R27, R27, R28, RZ ;  /* 0x0000001c1b1b7219 */ /* 0x000fe400000006ff */
[----:B------:R-:W-:Y:S01]  /*5df0*/  LOP3.LUT R5, R24, R29, RZ, 0xc0, !PT ;  /* 0x0000001d18057212 */ /* 0x000fe200078ec0ff */
[----:B------:R-:W-:-:S04]  /*5e00*/  IMAD.MOV R7, RZ, RZ, -R8 ;  /* 0x000000ffff077224 */ /* 0x000fc800078e0a08 */
[----:B------:R-:W-:Y:S02]  /*5e10*/  IMAD R5, R27, R8, R5 ;  /* 0x000000081b057224 */ /* 0x000fe400078e0205 */
[----:B------:R-:W-:Y:S01]  /*5e20*/  @P0 IMAD R6, R9, R23, R4 ;  /* 0x0000001709060224 */ /* 0x000fe200078e0204 */
[----:B------:R-:W-:Y:S01]  /*5e30*/  LOP3.LUT R9, R20, R11, RZ, 0xc0, !PT ;  /* 0x0000000b14097212 */ /* 0x000fe200078ec0ff */
[----:B--2---:R-:W-:Y:S02]  /*5e40*/  IMAD R4, R7, R25, R26 ;  /* 0x0000001907047224 */ /* 0x004fe400078e021a */
[----:B---3--:R-:W-:Y:S02]  /*5e50*/  IMAD R6, R5, R32, R6 ;  /* 0x0000002005067224 */ /* 0x008fe400078e0206 */
[----:B------:R-:W-:Y:S02]  /*5e60*/  IMAD R5, R4, R21, R9 ;  /* 0x0000001504057224 */ /* 0x000fe400078e0209 */
[----:B------:R-:W-:-:S02]  /*5e70*/  IMAD.MOV.U32 R8, RZ, RZ, 0x1 ;  /* 0x00000001ff087424 */ /* 0x000fc400078e00ff */
[----:B------:R-:W-:Y:S01]  /*5e80*/  IMAD.MOV.U32 R7, RZ, RZ, R22 ;  /* 0x000000ffff077224 */ /* 0x000fe200078e0016 */
[----:B------:R-:W-:Y:S02]  /*5e90*/  SEL R21, R5, R6, !P0 ;  /* 0x0000000605157207 */ /* 0x000fe40004000000 */
[----:B------:R-:W-:-:S07]  /*5ea0*/  SEL R20, R6, R5, !P0 ;  /* 0x0000000506147207 */ /* 0x000fce0004000000 */
.L_x_80:
[----:B------:R-:W-:-:S08]  /*5eb0*/  NOP ;  /* 0x0000000000007918 */ /* 0x000fd00000000000 */
[----:B------:R-:W0:-:S00]  /*5ec0*/  USETMAXREG.DEALLOC.CTAPOOL 0x28 ;  /* 0x00000028000079c8 */ /* 0x000e0000080e0500 */
[----:B0-----:R-:W-:-:S13]  /*5ed0*/  ISETP.NE.AND P0, PT, R3, RZ, PT ;  /* 0x000000ff0300720c */ /* 0x001fda0003f05270 */
[----:B------:R-:W-:Y:S05]  /*5ee0*/  @P0 EXIT ;  /* 0x000000000000094d */ /* 0x000fea0003800000 */
[----:B------:R-:W-:Y:S01]  /*5ef0*/  LOP3.LUT P0, RZ, R8, 0xff, RZ, 0xc0, !PT ;  /* 0x000000ff08ff7812 */ /* 0x000fe2000780c0ff */
[----:B------:R-:W-:Y:S02]  /*5f00*/  IMAD.MOV.U32 R3, RZ, RZ, 0x1 ;  /* 0x00000001ff037424 */ /* 0x000fe400078e00ff */
[----:B------:R-:W-:-:S10]  /*5f10*/  IMAD.MOV.U32 R8, RZ, RZ, RZ ;  /* 0x000000ffff087224 */ /* 0x000fd400078e00ff */
[----:B------:R-:W-:Y:S05]  /*5f20*/  @!P0 BRA `(.L_x_83) ;  /* 0x0000000c002c8947 */ /* 0x000fea0003800000 */
[----:B------:R-:W0:Y:S01]  /*5f30*/  LDC R3, c[0x0][0x28c] ;  /* 0x0000a300ff037b82 */ /* 0x000e220000000800 */
[----:B------:R-:W1:Y:S01]  /*5f40*/  S2R R12, SR_CgaCtaId ;  /* 0x00000000000c7919 */ /* 0x000e620000008800 */
[----:B------:R-:W-:Y:S01]  /*5f50*/  ULDC UR5, c[0x0][0x658] ;  /* 0x0001960000057ab9 */ /* 0x000fe20000000800 */
[----:B------:R-:W-:Y:S01]  /*5f60*/  UMOV UR6, 0xffffffff ;  /* 0xffffffff00067882 */ /* 0x000fe20000000000 */
[----:B------:R-:W-:Y:S01]  /*5f70*/  BSSY B0, `(.L_x_83) ;  /* 0x00000c6000007945 */ /* 0x000fe20003800000 */
[----:B------:R-:W-:Y:S01]  /*5f80*/  USHF.L.U32 UR6, UR6, UR5, URZ ;  /* 0x0000000506067299 */ /* 0x000fe2000800063f */
[----:B------:R-:W-:Y:S01]  /*5f90*/  IMAD.MOV.U32 R10, RZ, RZ, 0x1 ;  /* 0x00000001ff0a7424 */ /* 0x000fe200078e00ff */
[----:B------:R-:W-:Y:S01]  /*5fa0*/  LOP3.LUT R9, R18, 0x2, RZ, 0xfc, !PT ;  /* 0x0000000212097812 */ /* 0x000fe200078efcff */
[----:B------:R-:W-:Y:S01]  /*5fb0*/  IMAD.MOV.U32 R8, RZ, RZ, RZ ;  /* 0x000000ffff087224 */ /* 0x000fe200078e00ff */
[----:B------:R-:W-:Y:S01]  /*5fc0*/  ULDC UR4, c[0x0][0x600] ;  /* 0x0001800000047ab9 */ /* 0x000fe20000000800 */
[----:B------:R-:W-:Y:S01]  /*5fd0*/  UMOV UR7, 0x1 ;  /* 0x0000000100077882 */ /* 0x000fe20000000000 */
[----:B------:R-:W-:-:S02]  /*5fe0*/  UIADD3 UR15, UR4, -0x1, URZ ;  /* 0xffffffff040f7890 */ /* 0x000fc4000fffe03f */
[----:B------:R-:W-:Y:S02]  /*5ff0*/  USHF.L.U32 UR17, UR7, UR5, URZ ;  /* 0x0000000507117299 */ /* 0x000fe4000800063f */
[----:B------:R-:W-:Y:S01]  /*6000*/  ULOP3.LUT UR16, URZ, UR6, URZ, 0x33, !UPT ;  /* 0x000000063f107292 */ /* 0x000fe2000f8e333f */
[----:B------:R-:W-:Y:S01]  /*6010*/  ULDC.64 UR20, c[0x0][0x198] ;  /* 0x0000660000147ab9 */ /* 0x000fe20000000a00 */
[----:B0-----:R-:W-:-:S05]  /*6020*/  VIADD R3, R3, 0x1f ;  /* 0x0000001f03037836 */ /* 0x001fca0000000000 */
[----:B------:R-:W-:-:S04]  /*6030*/  SHF.R.S32.HI R4, RZ, 0x1f, R3 ;  /* 0x0000001fff047819 */ /* 0x000fc80000011403 */
[----:B------:R-:W-:Y:S01]  /*6040*/  LEA.HI R11, R4, R3, RZ, 0x5 ;  /* 0x00000003040b7211 */ /* 0x000fe200078f28ff */
[C---:B-1----:R-:W-:Y:S02]  /*6050*/  IMAD.SHL.U32 R4, R12.reuse, 0x200, RZ ;  /* 0x000002000c047824 */ /* 0x042fe400078e00ff */
[----:B------:R-:W-:Y:S01]  /*6060*/  IMAD.SHL.U32 R12, R12, 0x10, RZ ;  /* 0x000000100c0c7824 */ /* 0x000fe200078e00ff */
[----:B------:R-:W-:Y:S01]  /*6070*/  SHF.R.S32.HI R11, RZ, 0x5, R11 ;  /* 0x00000005ff0b7819 */ /* 0x000fe2000001140b */
[----:B------:R-:W-:Y:S01]  /*6080*/  IMAD.MOV.U32 R3, RZ, RZ, 0x1 ;  /* 0x00000001ff037424 */ /* 0x000fe200078e00ff */
[----:B------:R-:W-:Y:S02]  /*6090*/  LOP3.LUT R4, R4, 0x200, RZ, 0xc0, !PT ;  /* 0x0000020004047812 */ /* 0x000fe400078ec0ff */
[----:B------:R-:W-:Y:S01]  /*60a0*/  LOP3.LUT R12, R12, 0x10, RZ, 0xc0, !PT ;  /* 0x000000100c0c7812 */ /* 0x000fe200078ec0ff */
[----:B------:R-:W-:Y:S02]  /*60b0*/  VIADD R19, R11, 0x1 ;  /* 0x000000010b137836 */ /* 0x000fe40000000000 */
[----:B------:R-:W-:-:S07]  /*60c0*/  VIADD R13, R4, 0x33200 ;  /* 0x00033200040d7836 */ /* 0x000fce0000000000 */
.L_x_94:
[----:B------:R-:W-:-:S03]  /*60d0*/  UMOV UR4, 0xffffffff ;  /* 0xffffffff00047882 */ /* 0x000fc60000000000 */
[----:B------:R-:W-:Y:S05]  /*60e0*/  BRA.DIV UR4, `(.L_x_84) ;  /* 0x00000016047c7947 */ /* 0x000fea000b800000 */
[----:B------:R-:W-:-:S13]  /*60f0*/  ELECT P6, URZ, PT ;  /* 0x00000000003f782f */ /* 0x000fda00038c0000 */
.L_x_118:
[----:B------:R-:W0:Y:S01]  /*6100*/  LDC R4, c[0x0][0x28c] ;  /* 0x0000a300ff047b82 */ /* 0x000e220000000800 */
[----:B------:R-:W-:Y:S01]  /*6110*/  BSSY B1, `(.L_x_85) ;  /* 0x0000038000017945 */ /* 0x000fe20003800000 */
[----:B0-----:R-:W-:-:S13]  /*6120*/  ISETP.LT.OR P6, PT, R4, 0x1, !P6 ;  /* 0x000000010400780c */ /* 0x001fda00077c1670 */
[----:B------:R-:W-:Y:S05]  /*6130*/  @P6 BRA `(.L_x_86) ;  /* 0x0000000000d46947 */ /* 0x000fea0003800000 */
[----:B------:R-:W-:Y:S02]  /*6140*/  IMAD R21, R21, 0x20, R12 ;  /* 0x0000002015157824 */ /* 0x000fe400078e020c */
[----:B------:R-:W-:Y:S02]  /*6150*/  IMAD R20, R20, 0x180, RZ ;  /* 0x0000018014147824 */ /* 0x000fe400078e02ff */
[----:B------:R-:W-:Y:S02]  /*6160*/  IMAD.MOV.U32 R22, RZ, RZ, RZ ;  /* 0x000000ffff167224 */ /* 0x000fe400078e00ff */
[----:B------:R-:W-:Y:S02]  /*6170*/  IMAD.MOV.U32 R4, RZ, RZ, R19 ;  /* 0x000000ffff047224 */ /* 0x000fe400078e0013 */
[----:B------:R-:W-:Y:S02]  /*6180*/  IMAD.MOV.U32 R5, RZ, RZ, R3 ;  /* 0x000000ffff057224 */ /* 0x000fe400078e0003 */
[----:B------:R-:W-:-:S07]  /*6190*/  IMAD.MOV.U32 R6, RZ, RZ, R8 ;  /* 0x000000ffff067224 */ /* 0x000fce00078e0008 */
.L_x_89:
[----:B------:R-:W0:Y:S01]  /*61a0*/  S2R R15, SR_CgaCtaId ;  /* 0x00000000000f7919 */ /* 0x000e220000008800 */
[----:B------:R-:W-:Y:S02]  /*61b0*/  MOV R14, 0x400 ;  /* 0x00000400000e7802 */ /* 0x000fe40000000f00 */
[----:B------:R-:W-:Y:S02]  /*61c0*/  ISETP.NE.AND P1, PT, R0, RZ, PT ;  /* 0x000000ff0000720c */ /* 0x000fe40003f25270 */
[----:B0-----:R-:W-:Y:S02]  /*61d0*/  LEA R25, R15, R14, 0x18 ;  /* 0x0000000e0f197211 */ /* 0x001fe400078ec0ff */
[----:B------:R-:W-:-:S09]  /*61e0*/  SHF.L.U32 R14, R5, 0x1f, RZ ;  /* 0x0000001f050e7819 */ /* 0x000fd200000006ff */
[----:B------:R-:W0:Y:S01]  /*61f0*/  @!P1 LDC R15, c[0x0][0x500] ;  /* 0x00014000ff0f9b82 */ /* 0x000e220000000800 */
[----:B------:R-:W-:-:S04]  /*6200*/  IMAD R23, R6, 0x8, R25 ;  /* 0x0000000806177824 */ /* 0x000fc800078e0219 */
[----:B------:R-:W1:Y:S02]  /*6210*/  SYNCS.PHASECHK.TRANS64.TRYWAIT P0, [R23+URZ+0x88], R14 ;  /* 0x0000880e170075a7 */ /* 0x000e64000800017f */
[----:B-1----:R-:W-:Y:S05]  /*6220*/  @!P0 BRA `(.L_x_87) ;  /* 0x00000014004c8947 */ /* 0x002fea0003800000 */
.L_x_119:
[----:B-1----:R-:W-:Y:S01]  /*6230*/  PRMT R14, R9, 0x9910, RZ ;  /* 0x00009910090e7816 */ /* 0x002fe200000000ff */
[----:B0-----:R0:W-:Y:S03]  /*6240*/  @!P1 SYNCS.ARRIVE.TRANS64 RZ, [R23+URZ], R15 ;  /* 0x0000000f17ff99a7 */ /* 0x0011e6000800003f */
[----:B------:R-:W-:-:S13]  /*6250*/  ISETP.NE.AND P0, PT, R14, 0x2, PT ;  /* 0x000000020e00780c */ /* 0x000fda0003f05270 */
[----:B0-----:R-:W-:Y:S05]  /*6260*/  @P0 BRA `(.L_x_88) ;  /* 0x0000000000040947 */ /* 0x001fea0003800000 */
[----:B------:R-:W-:Y:S01]  /*6270*/  BPT.TRAP 0x1 ;  /* 0x000000040000795c */ /* 0x000fe20000300000 */
.L_x_88:
[----:B------:R-:W-:Y:S01]  /*6280*/  IMAD R14, R6, 0x3000, R25 ;  /* 0x00003000060e7824 */ /* 0x000fe200078e0219 */
[----:B------:R-:W-:Y:S01]  /*6290*/  R2UR UR13, R25 ;  /* 0x00000000190d72ca */ /* 0x000fe200000e0000 */
[----:B------:R-:W-:Y:S01]  /*62a0*/  VIADD R4, R4, 0xffffffff ;  /* 0xffffffff04047836 */ /* 0x000fe20000000000 */
[----:B------:R-:W-:Y:S01]  /*62b0*/  R2UR UR9, R23 ;  /* 0x00000000170972ca */ /* 0x000fe200000e0000 */
[----:B------:R-:W-:Y:S01]  /*62c0*/  UIADD3 UR4, UP0, UR20, 0xf0, URZ ;  /* 0x000000f014047890 */ /* 0x000fe2000ff1e03f */
[----:B------:R-:W-:Y:S01]  /*62d0*/  R2UR UR5, R14 ;  /* 0x000000000e0572ca */ /* 0x000fe200000e0000 */
[----:B------:R-:W-:Y:S01]  /*62e0*/  IMAD R14, R6, 0x400, R13 ;  /* 0x00000400060e7824 */ /* 0x000fe200078e020d */
[----:B------:R-:W-:Y:S01]  /*62f0*/  R2UR UR11, R20 ;  /* 0x00000000140b72ca */ /* 0x000fe200000e0000 */
[----:B------:R-:W-:Y:S01]  /*6300*/  UIADD3 UR22, UP1, UR20, 0x1f0, URZ ;  /* 0x000001f014167890 */ /* 0x000fe2000ff3e03f */
[----:B------:R-:W-:Y:S01]  /*6310*/  R2UR UR10, R22 ;  /* 0x00000000160a72ca */ /* 0x000fe200000e0000 */
[----:B------:R-:W-:Y:S01]  /*6320*/  VIADD R6, R6, 0x1 ;  /* 0x0000000106067836 */ /* 0x000fe20000000000 */
[----:B------:R-:W-:Y:S01]  /*6330*/  R2UR UR8, R14 ;  /* 0x000000000e0872ca */ /* 0x000fe200000e0000 */
[----:B------:R-:W-:Y:S01]  /*6340*/  UIADD3.X UR23, URZ, UR21, URZ, UP1, !UPT ;  /* 0x000000153f177290 */ /* 0x000fe20008ffe43f */
[----:B------:R-:W-:Y:S01]  /*6350*/  R2UR UR12, R7 ;  /* 0x00000000070c72ca */ /* 0x000fe200000e0000 */
[----:B------:R-:W-:Y:S01]  /*6360*/  UMOV UR6, 0x0 ;  /* 0x0000000000067882 */ /* 0x000fe20000000000 */
[----:B------:R-:W-:Y:S01]  /*6370*/  R2UR UR18, R21 ;  /* 0x00000000151272ca */ /* 0x000fe200000e0000 */
[----:B------:R-:W-:Y:S01]  /*6380*/  UMOV UR7, 0x10000000 ;  /* 0x1000000000077882 */ /* 0x000fe20000000000 */
[----:B------:R-:W-:Y:S01]  /*6390*/  ISETP.GT.AND P1, PT, R4, 0x1, PT ;  /* 0x000000010400780c */ /* 0x000fe20003f24270 */
[----:B------:R-:W-:Y:S01]  /*63a0*/  UIADD3 UR14, UR5, 0x200, URZ ;  /* 0x00000200050e7890 */ /* 0x000fe2000fffe03f */
[----:B------:R-:W-:Y:S01]  /*63b0*/  ISETP.NE.AND P0, PT, R6, 0x11, PT ;  /* 0x000000110600780c */ /* 0x000fe20003f05270 */
[----:B------:R-:W-:Y:S01]  /*63c0*/  UIADD3.X UR5, URZ, UR21, URZ, UP0, !UPT ;  /* 0x000000153f057290 */ /* 0x000fe200087fe43f */
[----:B------:R-:W-:Y:S01]  /*63d0*/  VIADD R22, R22, 0x20 ;  /* 0x0000002016167836 */ /* 0x000fe20000000000 */
[----:B------:R-:W-:Y:S01]  /*63e0*/  UMOV UR19, 0x30000 ;  /* 0x0003000000137882 */ /* 0x000fe20000000000 */
[----:B------:R-:W-:Y:S01]  /*63f0*/  SEL R14, RZ, 0x1, P0 ;  /* 0x00000001ff0e7807 */ /* 0x000fe20000000000 */
[----:B------:R-:W-:Y:S01]  /*6400*/  UIADD3 UR13, UR13, UR8, URZ ;  /* 0x000000080d0d7290 */ /* 0x000fe2000fffe03f */
[----:B------:R-:W-:-:S02]  /*6410*/  SEL R6, R6, RZ, P0 ;  /* 0x000000ff06067207 */ /* 0x000fc40000000000 */
[----:B------:R-:W-:Y:S01]  /*6420*/  UMOV UR8, UR14 ;  /* 0x0000000e00087c82 */ /* 0x000fe20008000000 */
[----:B------:R-:W-:Y:S01]  /*6430*/  LOP3.LUT R5, R5, R14, RZ, 0x3c, !PT ;  /* 0x0000000e05057212 */ /* 0x000fe200078e3cff */
[----:B------:R0:W-:Y:S02]  /*6440*/  UTMALDG.3D [UR8], [UR4], desc[UR6] ;  /* 0x00000608040075b4 */ /* 0x0001e40008011000 */
[----:B0-----:R-:W-:Y:S01]  /*6450*/  UMOV UR11, UR18 ;  /* 0x00000012000b7c82 */ /* 0x001fe20008000000 */
[----:B------:R-:W-:Y:S02]  /*6460*/  UMOV UR8, UR13 ;  /* 0x0000000d00087c82 */ /* 0x000fe40008000000 */
[----:B------:R0:W-:Y:S02]  /*6470*/  UTMALDG.3D.MULTICAST [UR8], [UR22], UR19, desc[UR6] ;  /* 0x00000608160073b4 */ /* 0x0001e40008011813 */
[----:B0-----:R-:W-:Y:S05]  /*6480*/  @P1 BRA `(.L_x_89) ;  /* 0xfffffffc00441947 */ /* 0x001fea000383ffff */
.L_x_86:
[----:B------:R-:W-:Y:S05]  /*6490*/  BSYNC B1 ;  /* 0x0000000000017941 */ /* 0x000fea0003800000 */
.L_x_85:
[----:B------:R-:W-:Y:S01]  /*64a0*/  LOP3.LUT P1, RZ, R10, 0xff, RZ, 0xc0, !PT ;  /* 0x000000ff0aff7812 */ /* 0x000fe2000782c0ff */
[C---:B------:R-:W-:Y:S01]  /*64b0*/  IMAD.IADD R7, R11.reuse, 0x1, R8 ;  /* 0x000000010b077824 */ /* 0x040fe200078e0208 */
[----:B------:R-:W-:Y:S01]  /*64c0*/  ULDC.64 UR4, c[0x0][0x650] ;  /* 0x0001940000047ab9 */ /* 0x000fe20000000a00 */
[----:B------:R-:W-:Y:S01]  /*64d0*/  ISETP.GE.U32.AND P2, PT, R11, 0x11, PT ;  /* 0x000000110b00780c */ /* 0x000fe20003f46070 */
[----:B------:R-:W-:Y:S01]  /*64e0*/  BSSY B1, `(.L_x_90) ;  /* 0x000006c000017945 */ /* 0x000fe20003800000 */
[----:B------:R-:W-:Y:S01]  /*64f0*/  IMAD.MOV.U32 R20, RZ, RZ, -0x1 ;  /* 0xffffffffff147424 */ /* 0x000fe200078e00ff */
[----:B------:R-:W-:Y:S01]  /*6500*/  ISETP.GT.U32.AND P0, PT, R7, 0x10, PT ;  /* 0x000000100700780c */ /* 0x000fe20003f04070 */
[----:B------:R-:W-:Y:S01]  /*6510*/  IMAD.MOV.U32 R21, RZ, RZ, -0x1 ;  /* 0xffffffffff157424 */ /* 0x000fe200078e00ff */
[----:B------:R-:W-:Y:S02]  /*6520*/  PRMT R10, RZ, 0x7610, R10 ;  /* 0x00007610ff0a7816 */ /* 0x000fe4000000000a */
[----:B------:R-:W-:-:S03]  /*6530*/  ISETP.LT.U32.AND P0, PT, R11, 0x11, P0 ;  /* 0x000000110b00780c */ /* 0x000fc60000701070 */
[----:B------:R-:W0:Y:S01]  /*6540*/  @P1 S2R R5, SR_CgaCtaId ;  /* 0x0000000000051919 */ /* 0x000e220000008800 */
[----:B------:R-:W-:-:S04]  /*6550*/  @P1 MOV R4, 0x400 ;  /* 0x0000040000041802 */ /* 0x000fc80000000f00 */
[----:B0-----:R-:W-:Y:S01]  /*6560*/  @P1 LEA R6, R5, R4, 0x18 ;  /* 0x0000000405061211 */ /* 0x001fe200078ec0ff */
[----:B------:R-:W-:Y:S01]  /*6570*/  IMAD.WIDE.U32 R4, R7, -0xf0f0f0f, RZ ;  /* 0xf0f0f0f107047825 */ /* 0x000fe200078e00ff */
[----:B------:R-:W-:Y:S02]  /*6580*/  SEL R4, RZ, 0x1, !P0 ;  /* 0x00000001ff047807 */ /* 0x000fe40004000000 */
[----:B------:R0:W-:Y:S01]  /*6590*/  @P1 SYNCS.ARRIVE.TRANS64.A1T0 RZ, [R6+URZ+0x128], RZ ;  /* 0x000128ff06ff19a7 */ /* 0x0001e2000810003f */
[----:B------:R-:W-:Y:S02]  /*65a0*/  IADD3 R16, P1, R16, UR36, RZ ;  /* 0x0000002410107c10 */ /* 0x000fe4000ff3e0ff */
[----:B------:R-:W-:Y:S02]  /*65b0*/  LOP3.LUT R3, R3, R4, RZ, 0x3c, !PT ;  /* 0x0000000403037212 */ /* 0x000fe400078e3cff */
[----:B------:R-:W-:Y:S02]  /*65c0*/  IADD3.X R17, R17, UR42, RZ, P1, !PT ;  /* 0x0000002a11117c10 */ /* 0x000fe40008ffe4ff */
[----:B------:R-:W-:-:S02]  /*65d0*/  ISETP.GE.U32.AND P0, PT, R16, UR4, PT ;  /* 0x0000000410007c0c */ /* 0x000fc4000bf06070 */
[----:B0-----:R-:W-:Y:S02]  /*65e0*/  SHF.R.U32.HI R6, RZ, 0x4, R5 ;  /* 0x00000004ff067819 */ /* 0x001fe40000011605 */
[----:B------:R-:W-:Y:S02]  /*65f0*/  ISETP.GE.U32.AND.EX P0, PT, R17, UR5, PT, P0 ;  /* 0x0000000511007c0c */ /* 0x000fe4000bf06100 */
[----:B------:R-:W-:Y:S01]  /*6600*/  @P2 LOP3.LUT R3, R3, 0x1, R6, 0x78, !PT ;  /* 0x0000000103032812 */ /* 0x000fe200078e7806 */
[----:B------:R-:W-:Y:S01]  /*6610*/  IMAD R8, R6, -0x11, R7 ;  /* 0xffffffef06087824 */ /* 0x000fe200078e0207 */
[----:B------:R-:W-:Y:S01]  /*6620*/  PRMT R4, RZ, 0x7610, R4 ;  /* 0x00007610ff047816 */ /* 0x000fe20000000004 */
[----:B------:R-:W-:-:S08]  /*6630*/  IMAD.MOV.U32 R7, RZ, RZ, -0x1 ;  /* 0xffffffffff077424 */ /* 0x000fd000078e00ff */
[----:B------:R-:W-:Y:S05]  /*6640*/  @P0 BRA `(.L_x_91) ;  /* 0x0000000400540947 */ /* 0x000fea0003800000 */
[----:B------:R-:W0:Y:S01]  /*6650*/  S2R R15, SR_CTAID.X ;  /* 0x00000000000f7919 */ /* 0x000e220000002500 */
[----:B------:R-:W-:Y:S01]  /*6660*/  ULDC.64 UR4, c[0x0][0x628] ;  /* 0x00018a0000047ab9 */ /* 0x000fe20000000a00 */
[----:B------:R-:W-:Y:S01]  /*6670*/  ULDC UR7, c[0x0][0x630] ;  /* 0x00018c0000077ab9 */ /* 0x000fe20000000800 */
[----:B------:R-:W-:Y:S01]  /*6680*/  ISETP.NE.U32.AND P0, PT, RZ, UR4, PT ;  /* 0x00000004ff007c0c */ /* 0x000fe2000bf05070 */
[----:B------:R-:W1:Y:S01]  /*6690*/  S2R R20, SR_CTAID.Y ;  /* 0x0000000000147919 */ /* 0x000e620000002600 */
[----:B------:R-:W-:Y:S01]  /*66a0*/  ULDC UR8, c[0x0][0x150] ;  /* 0x0000540000087ab9 */ /* 0x000fe20000000800 */
[----:B------:R-:W-:Y:S01]  /*66b0*/  IMAD.MOV.U32 R4, RZ, RZ, R16 ;  /* 0x000000ffff047224 */ /* 0x000fe200078e0010 */
[----:B------:R-:W-:Y:S01]  /*66c0*/  ISETP.NE.AND.EX P0, PT, RZ, UR5, PT, P0 ;  /* 0x00000005ff007c0c */ /* 0x000fe2000bf05300 */
[----:B------:R-:W-:Y:S01]  /*66d0*/  IMAD.MOV.U32 R5, RZ, RZ, R17 ;  /* 0x000000ffff057224 */ /* 0x000fe200078e0011 */
[----:B0-----:R-:W-:-:S11]  /*66e0*/  I2FP.F32.U32 R22, R15 ;  /* 0x0000000f00167245 */ /* 0x001fd60000201000 */
[----:B------:R-:W-:Y:S05]  /*66f0*/  @!P0 BRA `(.L_x_92) ;  /* 0x0000000000288947 */ /* 0x000fea0003800000 */
[----:B------:R-:W-:Y:S02]  /*6700*/  ULDC UR6, c[0x0][0x634] ;  /* 0x00018d0000067ab9 */ /* 0x000fe40000000800 */
[----:B------:R-:W-:-:S05]  /*6710*/  IADD3 R5, P0, R16, UR6, RZ ;  /* 0x0000000610057c10 */ /* 0x000fca000ff1e0ff */
[----:B------:R-:W-:-:S04]  /*6720*/  IMAD.X R21, RZ, RZ, R17, P0 ;  /* 0x000000ffff157224 */ /* 0x000fc800000e0611 */
[----:B------:R-:W-:-:S04]  /*6730*/  IMAD.WIDE.U32 R6, R21, UR4, RZ ;  /* 0x0000000415067c25 */ /* 0x000fc8000f8e00ff */
[----:B------:R-:W-:-:S04]  /*6740*/  IMAD.WIDE.U32 R6, P0, R5, UR5, R6 ;  /* 0x0000000505067c25 */ /* 0x000fc8000f800006 */
[----:B------:R-:W-:-:S04]  /*6750*/  IMAD.WIDE.U32 R4, R5, UR4, RZ ;  /* 0x0000000405047c25 */ /* 0x000fc8000f8e00ff */
[----:B------:R-:W-:Y:S01]  /*6760*/  IMAD.MOV.U32 R4, RZ, RZ, R7 ;  /* 0x000000ffff047224 */ /* 0x000fe200078e0007 */
[----:B------:R-:W-:Y:S01]  /*6770*/  IADD3 RZ, P1, R5, R6, RZ ;  /* 0x0000000605ff7210 */ /* 0x000fe20007f3e0ff */
[----:B------:R-:W-:-:S04]  /*6780*/  IMAD.X R5, RZ, RZ, RZ, P0 ;  /* 0x000000ffff057224 */ /* 0x000fc800000e06ff */
[----:B------:R-:W-:-:S08]  /*6790*/  IMAD.WIDE.U32.X R4, R21, UR5, R4, P1 ;  /* 0x0000000515047c25 */ /* 0x000fd000088e0404 */
.L_x_92:
[--C-:B------:R-:W-:Y:S01]  /*67a0*/  SHF.R.U64 R14, R4, UR7, R5.reuse ;  /* 0x00000007040e7c19 */ /* 0x100fe20008001205 */
[----:B------:R-:W-:Y:S01]  /*67b0*/  FMUL R22, R22, UR8 ;  /* 0x0000000816167c20 */ /* 0x000fe20008400000 */
[----:B------:R-:W-:Y:S01]  /*67c0*/  SHF.R.U32.HI R4, RZ, UR7, R5 ;  /* 0x00000007ff047c19 */ /* 0x000fe20008011605 */
[----:B------:R-:W0:Y:S01]  /*67d0*/  LDC R6, c[0x0][0x144] ;  /* 0x00005100ff067b82 */ /* 0x000e220000000800 */
[----:B------:R-:W-:Y:S01]  /*67e0*/  IADD3 R5, P0, RZ, -R14, RZ ;  /* 0x8000000eff057210 */ /* 0x000fe20007f1e0ff */
[----:B------:R-:W-:Y:S01]  /*67f0*/  ULDC UR6, c[0x0][0x154] ;  /* 0x0000550000067ab9 */ /* 0x000fe20000000800 */
[----:B-1----:R-:W-:Y:S01]  /*6800*/  I2FP.F32.U32 R7, R20 ;  /* 0x0000001400077245 */ /* 0x002fe20000201000 */
[----:B------:R-:W1:Y:S01]  /*6810*/  F2I.U32.TRUNC.NTZ R22, R22 ;  /* 0x0000001600167305 */ /* 0x000e62000020f000 */
[----:B------:R-:W-:Y:S01]  /*6820*/  ULDC.64 UR4, c[0x0][0x620] ;  /* 0x0001880000047ab9 */ /* 0x000fe20000000a00 */
[----:B------:R-:W-:Y:S01]  /*6830*/  IMAD.X R4, RZ, RZ, ~R4, P0 ;  /* 0x000000ffff047224 */ /* 0x000fe200000e0e04 */
[----:B------:R-:W-:Y:S01]  /*6840*/  ISETP.NE.AND P2, PT, R2, 0x1, PT ;  /* 0x000000010200780c */ /* 0x000fe20003f45270 */
[----:B------:R-:W-:Y:S01]  /*6850*/  FMUL R23, R7, UR6 ;  /* 0x0000000607177c20 */ /* 0x000fe20008400000 */
[----:B------:R-:W2:Y:S01]  /*6860*/  LDC R25, c[0x0][0x148] ;  /* 0x00005200ff197b82 */ /* 0x000ea20000000800 */
[----:B------:R-:W-:Y:S01]  /*6870*/  IMAD R4, R4, UR4, RZ ;  /* 0x0000000404047c24 */ /* 0x000fe2000f8e02ff */
[----:B------:R-:W-:-:S02]  /*6880*/  ULDC.64 UR6, c[0x0][0x640] ;  /* 0x0001900000067ab9 */ /* 0x000fc40000000a00 */
[----:B------:R-:W-:Y:S01]  /*6890*/  ISETP.NE.U32.AND P0, PT, RZ, UR6, PT ;  /* 0x00000006ff007c0c */ /* 0x000fe2000bf05070 */
[----:B------:R-:W3:Y:S01]  /*68a0*/  F2I.U32.TRUNC.NTZ R23, R23 ;  /* 0x0000001700177305 */ /* 0x000ee2000020f000 */
[C---:B------:R-:W-:Y:S02]  /*68b0*/  IMAD R7, R5.reuse, UR5, R4 ;  /* 0x0000000505077c24 */ /* 0x040fe4000f8e0204 */
[----:B------:R-:W-:Y:S01]  /*68c0*/  IMAD.WIDE.U32 R4, R5, UR4, R16 ;  /* 0x0000000405047c25 */ /* 0x000fe2000f8e0010 */
[----:B------:R-:W-:Y:S01]  /*68d0*/  ULDC UR4, c[0x0][0x618] ;  /* 0x0001860000047ab9 */ /* 0x000fe20000000800 */
[----:B------:R-:W-:Y:S02]  /*68e0*/  ISETP.NE.AND.EX P0, PT, RZ, UR7, PT, P0 ;  /* 0x00000007ff007c0c */ /* 0x000fe4000bf05300 */
[----:B------:R-:W-:Y:S02]  /*68f0*/  IMAD.IADD R5, R5, 0x1, R7 ;  /* 0x0000000105057824 */ /* 0x000fe400078e0207 */
[----:B-1----:R-:W-:-:S03]  /*6900*/  IMAD.MOV R22, RZ, RZ, -R22 ;  /* 0x000000ffff167224 */ /* 0x002fc600078e0a16 */
[----:B------:R-:W-:Y:S01]  /*6910*/  SHF.R.U64 R21, R4, UR4, R5 ;  /* 0x0000000404157c19 */ /* 0x000fe20008001205 */
[----:B0-----:R-:W-:Y:S01]  /*6920*/  IMAD R15, R6, R22, R15 ;  /* 0x00000016060f7224 */ /* 0x001fe200078e020f */
[----:B------:R-:W-:Y:S01]  /*6930*/  SHF.R.U32.HI R4, RZ, UR4, R5 ;  /* 0x00000004ff047c19 */ /* 0x000fe20008011605 */
[----:B------:R-:W-:Y:S01]  /*6940*/  ULDC UR4, c[0x0][0x608] ;  /* 0x0001820000047ab9 */ /* 0x000fe20000000800 */
[----:B---3--:R-:W-:Y:S02]  /*6950*/  IMAD.MOV R6, RZ, RZ, -R23 ;  /* 0x000000ffff067224 */ /* 0x008fe400078e0a17 */
[--C-:B------:R-:W-:Y:S02]  /*6960*/  SHF.R.U64 R22, R21, UR4, R4.reuse ;  /* 0x0000000415167c19 */ /* 0x100fe40008001204 */
[----:B------:R-:W-:Y:S01]  /*6970*/  SHF.R.U32.HI R5, RZ, UR4, R4 ;  /* 0x00000004ff057c19 */ /* 0x000fe20008011604 */
[----:B------:R-:W-:Y:S01]  /*6980*/  ULDC UR4, c[0x0][0x658] ;  /* 0x0001960000047ab9 */ /* 0x000fe20000000800 */
[----:B--2---:R-:W-:-:S02]  /*6990*/  @P2 IMAD R15, R25, R6, R20 ;  /* 0x00000006190f2224 */ /* 0x004fc400078e0214 */
[--C-:B------:R-:W-:Y:S02]  /*69a0*/  SHF.R.U64 R20, R22, UR4, R5.reuse ;  /* 0x0000000416147c19 */ /* 0x100fe40008001205 */
[----:B------:R-:W-:-:S03]  /*69b0*/  SHF.R.U32.HI R23, RZ, UR4, R5 ;  /* 0x00000004ff177c19 */ /* 0x000fc60008011605 */
[----:B------:R-:W-:Y:S02]  /*69c0*/  IMAD.MOV.U32 R6, RZ, RZ, R20 ;  /* 0x000000ffff067224 */ /* 0x000fe400078e0014 */
[----:B------:R-:W-:Y:S01]  /*69d0*/  IMAD.MOV.U32 R5, RZ, RZ, R23 ;  /* 0x000000ffff057224 */ /* 0x000fe200078e0017 */
[----:B------:R-:W-:Y:S06]  /*69e0*/  @!P0 BRA `(.L_x_93) ;  /* 0x00000000002c8947 */ /* 0x000fec0003800000 */
        /* <DEDUP_REMOVED lines=9> */
[----:B------:R-:W-:-:S04]  /*6a80*/  IMAD.WIDE.U32.X R4, R23, UR7, R4, P1 ;  /* 0x0000000717047c25 */ /* 0x000fc800088e0404 */
[----:B------:R-:W-:-:S07]  /*6a90*/  IMAD.MOV.U32 R6, RZ, RZ, R4 ;  /* 0x000000ffff067224 */ /* 0x000fce00078e0004 */
.L_x_93:
[----:B------:R-:W-:Y:S01]  /*6aa0*/  ULDC UR4, c[0x0][0x648] ;  /* 0x0001920000047ab9 */ /* 0x000fe20000000800 */
[----:B------:R-:W-:Y:S01]  /*6ab0*/  LOP3.LUT R4, R22, UR16, RZ, 0xc0, !PT ;  /* 0x0000001016047c12 */ /* 0x000fe2000f8ec0ff */
[----:B------:R-:W-:Y:S01]  /*6ac0*/  ULDC UR5, c[0x0][0x610] ;  /* 0x0001840000057ab9 */ /* 0x000fe20000000800 */
[----:B------:R-:W-:Y:S01]  /*6ad0*/  SHF.R.U64 R5, R6, UR4, R5 ;  /* 0x0000000406057c19 */ /* 0x000fe20008001205 */
[----:B------:R-:W-:Y:S01]  /*6ae0*/  ULDC UR4, c[0x0][0x638] ;  /* 0x00018e0000047ab9 */ /* 0x000fe20000000800 */
[----:B------:R-:W-:-:S03]  /*6af0*/  LOP3.LUT R21, R21, UR15, RZ, 0xc0, !PT ;  /* 0x0000000f15157c12 */ /* 0x000fc6000f8ec0ff */
[----:B------:R-:W-:Y:S02]  /*6b00*/  IMAD.MOV R7, RZ, RZ, -R5 ;  /* 0x000000ffff077224 */ /* 0x000fe400078e0a05 */
[----:B------:R-:W-:Y:S02]  /*6b10*/  IMAD R4, R5, UR17, R4 ;  /* 0x0000001105047c24 */ /* 0x000fe4000f8e0204 */
[----:B------:R-:W-:Y:S01]  /*6b20*/  IMAD R20, R7, UR4, R20 ;  /* 0x0000000407147c24 */ /* 0x000fe2000f8e0214 */
[----:B------:R-:W-:Y:S01]  /*6b30*/  ULDC UR4, c[0x0][0x600] ;  /* 0x0001800000047ab9 */ /* 0x000fe20000000800 */
[----:B------:R-:W-:Y:S02]  /*6b40*/  IMAD R15, R4, UR5, R15 ;  /* 0x00000005040f7c24 */ /* 0x000fe4000f8e020f */
[----:B------:R-:W-:Y:S02]  /*6b50*/  IMAD R20, R20, UR4, R21 ;  /* 0x0000000414147c24 */ /* 0x000fe4000f8e0215 */
[----:B------:R-:W-:-:S02]  /*6b60*/  IMAD.MOV.U32 R4, RZ, RZ, 0x1 ;  /* 0x00000001ff047424 */ /* 0x000fc400078e00ff */
[----:B------:R-:W-:Y:S01]  /*6b70*/  IMAD.MOV.U32 R7, RZ, RZ, R14 ;  /* 0x000000ffff077224 */ /* 0x000fe200078e000e */
[----:B------:R-:W-:Y:S02]  /*6b80*/  SEL R21, R20, R15, !P2 ;  /* 0x0000000f14157207 */ /* 0x000fe40005000000 */
[----:B------:R-:W-:-:S07]  /*6b90*/  SEL R20, R15, R20, !P2 ;  /* 0x000000140f147207 */ /* 0x000fce0005000000 */
.L_x_91:
[----:B------:R-:W-:Y:S05]  /*6ba0*/  BSYNC B1 ;  /* 0x0000000000017941 */ /* 0x000fea0003800000 */
.L_x_90:
[----:B------:R-:W-:-:S13]  /*6bb0*/  LOP3.LUT P0, RZ, R4, 0xff, RZ, 0xc0, !PT ;  /* 0x000000ff04ff7812 */ /* 0x000fda000780c0ff */
[----:B------:R-:W-:Y:S05]  /*6bc0*/  @P0 BRA `(.L_x_94) ;  /* 0xfffffff400400947 */ /* 0x000fea000383ffff */
[----:B------:R-:W-:Y:S05]  /*6bd0*/  BSYNC B0 ;  /* 0x0000000000007941 */ /* 0x000fea0003800000 */
.L_x_83:
[----:B------:R-:W-:-:S03]  /*6be0*/  UMOV UR4, 0xffffffff ;  /* 0xffffffff00047882 */ /* 0x000fc60000000000 */
[----:B------:R-:W-:Y:S05]  /*6bf0*/  BRA.DIV UR4, `(.L_x_95) ;  /* 0x0000000a04ec7947 */ /* 0x000fea000b800000 */
[----:B------:R-:W-:-:S13]  /*6c00*/  ELECT P6, URZ, PT ;  /* 0x00000000003f782f */ /* 0x000fda00038c0000 */
.L_x_122:
[----:B------:R-:W-:Y:S04]  /*6c10*/  BSSY B0, `(.L_x_96) ;  /* 0x00000a0000007945 */ /* 0x000fe80003800000 */
[----:B------:R-:W-:Y:S05]  /*6c20*/  @!P6 BRA `(.L_x_97) ;  /* 0x000000080078e947 */ /* 0x000fea0003800000 */
[----:B------:R-:W-:-:S04]  /*6c30*/  LOP3.LUT R18, R18, 0x2, RZ, 0xfc, !PT ;  /* 0x0000000212127812 */ /* 0x000fc800078efcff */
[----:B------:R-:W-:-:S13]  /*6c40*/  ISETP.NE.AND P0, PT, R18, 0x3, PT ;  /* 0x000000031200780c */ /* 0x000fda0003f05270 */
[----:B------:R-:W-:Y:S05]  /*6c50*/  @!P0 BRA `(.L_x_98) ;  /* 0x0000000000048947 */ /* 0x000fea0003800000 */
[----:B------:R-:W-:Y:S01]  /*6c60*/  BPT.TRAP 0x1 ;  /* 0x000000040000795c */ /* 0x000fe20000300000 */
.L_x_98:
[----:B------:R-:W0:Y:S01]  /*6c70*/  S2R R5, SR_CgaCtaId ;  /* 0x0000000000057919 */ /* 0x000e220000008800 */
[----:B------:R-:W-:Y:S02]  /*6c80*/  MOV R0, 0x400 ;  /* 0x0000040000007802 */ /* 0x000fe40000000f00 */
[----:B------:R-:W-:Y:S02]  /*6c90*/  SHF.L.U32 R2, R3, 0x1f, RZ ;  /* 0x0000001f03027819 */ /* 0x000fe400000006ff */
[----:B0-----:R-:W-:-:S05]  /*6ca0*/  LEA R5, R5, R0, 0x18 ;  /* 0x0000000005057211 */ /* 0x001fca00078ec0ff */
[----:B------:R-:W-:-:S04]  /*6cb0*/  VIADD R5, R5, 0x88 ;  /* 0x0000008805057836 */ /* 0x000fc80000000000 */
[C---:B------:R-:W-:Y:S02]  /*6cc0*/  IMAD R7, R8.reuse, 0x8, R5 ;  /* 0x0000000808077824 */ /* 0x040fe400078e0205 */
[----:B------:R-:W-:Y:S02]  /*6cd0*/  VIADD R8, R8, 0x1 ;  /* 0x0000000108087836 */ /* 0x000fe40000000000 */
[----:B------:R-:W0:Y:S03]  /*6ce0*/  SYNCS.PHASECHK.TRANS64.TRYWAIT P0, [R7+URZ], R2 ;  /* 0x00000002070075a7 */ /* 0x000e26000800017f */
[----:B------:R-:W-:-:S04]  /*6cf0*/  ISETP.NE.AND P1, PT, R8, 0x11, PT ;  /* 0x000000110800780c */ /* 0x000fc80003f25270 */
[----:B------:R-:W-:Y:S02]  /*6d00*/  SEL R0, RZ, 0x1, P1 ;  /* 0x00000001ff007807 */ /* 0x000fe40000800000 */
[----:B------:R-:W-:Y:S02]  /*6d10*/  SEL R8, R8, RZ, P1 ;  /* 0x000000ff08087207 */ /* 0x000fe40000800000 */
[----:B------:R-:W-:-:S03]  /*6d20*/  LOP3.LUT R9, R3, R0, RZ, 0x3c, !PT ;  /* 0x0000000003097212 */ /* 0x000fc600078e3cff */
[----:B------:R-:W-:Y:S01]  /*6d30*/  IMAD R6, R8, 0x8, R5 ;  /* 0x0000000808067824 */ /* 0x000fe200078e0205 */
[----:B------:R-:W-:Y:S01]  /*6d40*/  SHF.L.U32 R3, R9, 0x1f, RZ ;  /* 0x0000001f09037819 */ /* 0x000fe200000006ff */
[----:B0-----:R-:W-:Y:S06]  /*6d50*/  @!P0 BRA `(.L_x_99) ;  /* 0x0000000800b48947 */ /* 0x001fec0003800000 */
.L_x_123:
[----:B------:R-:W1:Y:S01]  /*6d60*/  SYNCS.PHASECHK.TRANS64.TRYWAIT P0, [R6+URZ], R3 ;  /* 0x00000003060075a7 */ /* 0x000e62000800017f */
[----:B------:R-:W-:-:S05]  /*6d70*/  VIADD R0, R8, 0x1 ;  /* 0x0000000108007836 */ /* 0x000fca0000000000 */
[----:B------:R-:W-:-:S04]  /*6d80*/  ISETP.NE.AND P1, PT, R0, 0x11, PT ;  /* 0x000000110000780c */ /* 0x000fc80003f25270 */
[----:B0-----:R-:W-:Y:S02]  /*6d90*/  SEL R2, RZ, 0x1, P1 ;  /* 0x00000001ff027807 */ /* 0x001fe40000800000 */
[----:B------:R-:W-:Y:S02]  /*6da0*/  SEL R0, R0, RZ, P1 ;  /* 0x000000ff00007207 */ /* 0x000fe40000800000 */
[----:B------:R-:W-:-:S03]  /*6db0*/  LOP3.LUT R9, R9, R2, RZ, 0x3c, !PT ;  /* 0x0000000209097212 */ /* 0x000fc600078e3cff */
[----:B------:R-:W-:Y:S01]  /*6dc0*/  IMAD R7, R0, 0x8, R5 ;  /* 0x0000000800077824 */ /* 0x000fe200078e0205 */
[----:B------:R-:W-:Y:S01]  /*6dd0*/  SHF.L.U32 R4, R9, 0x1f, RZ ;  /* 0x0000001f09047819 */ /* 0x000fe200000006ff */
[----:B-1----:R-:W-:Y:S06]  /*6de0*/  @!P0 BRA `(.L_x_100) ;  /* 0x0000000800a48947 */ /* 0x002fec0003800000 */
.L_x_124:
[----:B------:R-:W1:Y:S01]  /*6df0*/  SYNCS.PHASECHK.TRANS64.TRYWAIT P0, [R7+URZ], R4 ;  /* 0x00000004070075a7 */ /* 0x000e62000800017f */
[----:B------:R-:W-:-:S05]  /*6e00*/  VIADD R0, R0, 0x1 ;  /* 0x0000000100007836 */ /* 0x000fca0000000000 */
[----:B------:R-:W-:-:S04]  /*6e10*/  ISETP.NE.AND P1, PT, R0, 0x11, PT ;  /* 0x000000110000780c */ /* 0x000fc80003f25270 */
[----:B------:R-:W-:Y:S02]  /*6e20*/  SEL R2, RZ, 0x1, P1 ;  /* 0x00000001ff027807 */ /* 0x000fe40000800000 */
[----:B------:R-:W-:Y:S02]  /*6e30*/  SEL R0, R0, RZ, P1 ;  /* 0x000000ff00007207 */ /* 0x000fe40000800000 */
[----:B------:R-:W-:-:S03]  /*6e40*/  LOP3.LUT R9, R9, R2, RZ, 0x3c, !PT ;  /* 0x0000000209097212 */ /* 0x000fc600078e3cff */
[----:B0-----:R-:W-:Y:S01]  /*6e50*/  IMAD R6, R0, 0x8, R5 ;  /* 0x0000000800067824 */ /* 0x001fe200078e0205 */
[----:B------:R-:W-:Y:S01]  /*6e60*/  SHF.L.U32 R3, R9, 0x1f, RZ ;  /* 0x0000001f09037819 */ /* 0x000fe200000006ff */
[----:B-1----:R-:W-:Y:S06]  /*6e70*/  @!P0 BRA `(.L_x_101) ;  /* 0x0000000800948947 */ /* 0x002fec0003800000 */
.L_x_125:
        /* <DEDUP_REMOVED lines=9> */
.L_x_126:
        /* <DEDUP_REMOVED lines=9> */
.L_x_127:
        /* <DEDUP_REMOVED lines=9> */
.L_x_128:
        /* <DEDUP_REMOVED lines=9> */
.L_x_129:
        /* <DEDUP_REMOVED lines=9> */
.L_x_130:
        /* <DEDUP_REMOVED lines=9> */
.L_x_131:
        /* <DEDUP_REMOVED lines=9> */
.L_x_132:
        /* <DEDUP_REMOVED lines=9> */
.L_x_133:
        /* <DEDUP_REMOVED lines=9> */
.L_x_134:
        /* <DEDUP_REMOVED lines=9> */
.L_x_135:
        /* <DEDUP_REMOVED lines=9> */
.L_x_136:
        /* <DEDUP_REMOVED lines=9> */
.L_x_137:
[----:B------:R-:W1:Y:S01]  /*7540*/  SYNCS.PHASECHK.TRANS64.TRYWAIT P0, [R6+URZ], R3 ;  /* 0x00000003060075a7 */ /* 0x000e62000800017f */
[----:B------:R-:W-:-:S05]  /*7550*/  VIADD R0, R0, 0x1 ;  /* 0x0000000100007836 */ /* 0x000fca0000000000 */
[----:B------:R-:W-:-:S04]  /*7560*/  ISETP.NE.AND P1, PT, R0, 0x11, PT ;  /* 0x000000110000780c */ /* 0x000fc80003f25270 */
[----:B------:R-:W-:Y:S02]  /*7570*/  SEL R2, RZ, 0x1, P1 ;  /* 0x00000001ff027807 */ /* 0x000fe40000800000 */
[----:B------:R-:W-:Y:S02]  /*7580*/  SEL R0, R0, RZ, P1 ;  /* 0x000000ff00007207 */ /* 0x000fe40000800000 */
[----:B------:R-:W-:Y:S01]  /*7590*/  LOP3.LUT R2, R9, R2, RZ, 0x3c, !PT ;  /* 0x0000000209027212 */ /* 0x000fe200078e3cff */
[----:B-1----:R-:W-:Y:S06]  /*75a0*/  @!P0 BRA `(.L_x_114) ;  /* 0x0000000400cc8947 */ /* 0x002fec0003800000 */
.L_x_138:
[----:B------:R-:W-:Y:S01]  /*75b0*/  IMAD R5, R0, 0x8, R5 ;  /* 0x0000000800057824 */ /* 0x000fe200078e0205 */
[----:B------:R-:W-:-:S07]  /*75c0*/  SHF.L.U32 R0, R2, 0x1f, RZ ;  /* 0x0000001f02007819 */ /* 0x000fce00000006ff */
.L_x_115:
[----:B--2---:R2:W3:Y:S02]  /*75d0*/  SYNCS.PHASECHK.TRANS64.TRYWAIT P0, [R5+URZ], R0 ;  /* 0x00000000050075a7 */ /* 0x0044e4000800017f */
[----:B---3--:R-:W-:Y:S05]  /*75e0*/  @!P0 NANOSLEEP.SYNCS 0x989680 ;  /* 0x009896800000895d */ /* 0x008fea0003900000 */
[----:B------:R-:W3:Y:S02]  /*75f0*/  @!P0 SYNCS.PHASECHK.TRANS64 P0, [R5+URZ], R0 ;  /* 0x00000000050085a7 */ /* 0x000ee4000800007f */
[----:B---3--:R-:W-:Y:S05]  /*7600*/  @!P0 BRA `(.L_x_115) ;  /* 0xfffffffc00f08947 */ /* 0x008fea000383ffff */
.L_x_97:
[----:B------:R-:W-:Y:S05]  /*7610*/  BSYNC B0 ;  /* 0x0000000000007941 */ /* 0x000fea0003800000 */
.L_x_96:
[----:B------:R-:W-:Y:S05]  /*7620*/  EXIT ;  /* 0x000000000000794d */ /* 0x000fea0003800000 */
.L_x_22:
[----:B-1----:R1:W2:Y:S02]  /*7630*/  SYNCS.PHASECHK.TRANS64.TRYWAIT P1, [R3+URZ], R0 ;  /* 0x00000000030075a7 */ /* 0x0022a4000802017f */
[----:B--2---:R-:W-:Y:S05]  /*7640*/  @!P1 NANOSLEEP.SYNCS 0x989680 ;  /* 0x009896800000995d */ /* 0x004fea0003900000 */
[----:B------:R-:W2:Y:S02]  /*7650*/  @!P1 SYNCS.PHASECHK.TRANS64 P1, [R3+URZ], R0 ;  /* 0x00000000030095a7 */ /* 0x000ea4000802007f */
[----:B--2---:R-:W-:Y:S05]  /*7660*/  @!P1 BRA `(.L_x_22) ;  /* 0xfffffffc00f09947 */ /* 0x004fea000383ffff */
[----:B------:R-:W-:Y:S05]  /*7670*/  BRA `(.L_x_21) ;  /* 0xffffffa000bc7947 */ /* 0x000fea000383ffff */
.L_x_27:
[----:B-1----:R-:W-:-:S04]  /*7680*/  IMAD.U32 R5, RZ, RZ, UR4 ;  /* 0x00000004ff057e24 */ /* 0x002fc8000f8e00ff */
[----:B------:R1:W2:Y:S03]  /*7690*/  SYNCS.PHASECHK.TRANS64.TRYWAIT P1, [R5+URZ], R4 ;  /* 0x00000004050075a7 */ /* 0x0002a6000802017f */
[----:B--2---:R-:W-:Y:S05]  /*76a0*/  @!P1 NANOSLEEP.SYNCS 0x989680 ;  /* 0x009896800000995d */ /* 0x004fea0003900000 */
[----:B------:R-:W2:Y:S02]  /*76b0*/  @!P1 SYNCS.PHASECHK.TRANS64 P1, [R5+URZ], R4 ;  /* 0x00000004050095a7 */ /* 0x000ea4000802007f */
[----:B--2---:R-:W-:Y:S05]  /*76c0*/  @!P1 BRA `(.L_x_27) ;  /* 0xfffffffc00ec9947 */ /* 0x004fea000383ffff */
[----:B------:R-:W-:Y:S05]  /*76d0*/  BRA `(.L_x_26) ;  /* 0xffffffa4005c7947 */ /* 0x000fea000383ffff */
.L_x_84:
[----:B------:R-:W-:Y:S01]  /*76e0*/  BSSY B1, `(.L_x_116) ;  /* 0x0000006000017945 */ /* 0x000fe20003800000 */
[----:B------:R-:W-:-:S07]  /*76f0*/  IMAD.MOV.U32 R15, RZ, RZ, -0x1 ;  /* 0xffffffffff0f7424 */ /* 0x000fce00078e00ff */
[----:B------:R-:W-:Y:S05]  /*7700*/  WARPSYNC.COLLECTIVE R15, `(.L_x_117) ;  /* 0x000000000f0c7348 */ /* 0x000fea0003c00000 */
[----:B------:R-:W-:Y:S02]  /*7710*/  ELECT P6, UR62, PT ;  /* 0x00000000003e782f */ /* 0x000fe400038c0000 */
[----:B------:R-:W-:Y:S01]  /*7720*/  MOV R14, UR62 ;  /* 0x0000003e000e7c02 */ /* 0x000fe20008000f00 */
[----:B------:R-:W-:Y:S10]  /*7730*/  ENDCOLLECTIVE ;  /* 0x000000000000791b */ /* 0x000ff40003800000 */
.L_x_117:
[----:B------:R-:W-:Y:S05]  /*7740*/  BSYNC B1 ;  /* 0x0000000000017941 */ /* 0x000fea0003800000 */
.L_x_116:
[----:B------:R-:W-:Y:S05]  /*7750*/  BRA `(.L_x_118) ;  /* 0xffffffe800687947 */ /* 0x000fea000383ffff */
.L_x_87:
[----:B-1----:R1:W2:Y:S02]  /*7760*/  SYNCS.PHASECHK.TRANS64.TRYWAIT P0, [R23+URZ+0x88], R14 ;  /* 0x0000880e170075a7 */ /* 0x0022a4000800017f */
[----:B--2---:R-:W-:Y:S05]  /*7770*/  @!P0 NANOSLEEP.SYNCS 0x989680 ;  /* 0x009896800000895d */ /* 0x004fea0003900000 */
[----:B------:R-:W2:Y:S02]  /*7780*/  @!P0 SYNCS.PHASECHK.TRANS64 P0, [R23+URZ+0x88], R14 ;  /* 0x0000880e170085a7 */ /* 0x000ea4000800007f */
[----:B--2---:R-:W-:Y:S05]  /*7790*/  @!P0 BRA `(.L_x_87) ;  /* 0xfffffffc00f08947 */ /* 0x004fea000383ffff */
[----:B------:R-:W-:Y:S05]  /*77a0*/  BRA `(.L_x_119) ;  /* 0xffffffe800a07947 */ /* 0x000fea000383ffff */
.L_x_95:
[----:B------:R-:W-:Y:S01]  /*77b0*/  BSSY B0, `(.L_x_120) ;  /* 0x0000006000007945 */ /* 0x000fe20003800000 */
[----:B------:R-:W-:-:S07]  /*77c0*/  IMAD.MOV.U32 R15, RZ, RZ, -0x1 ;  /* 0xffffffffff0f7424 */ /* 0x000fce00078e00ff */
[----:B------:R-:W-:Y:S05]  /*77d0*/  WARPSYNC.COLLECTIVE R15, `(.L_x_121) ;  /* 0x000000000f0c7348 */ /* 0x000fea0003c00000 */
[----:B------:R-:W-:Y:S02]  /*77e0*/  ELECT P6, UR62, PT ;  /* 0x00000000003e782f */ /* 0x000fe400038c0000 */
[----:B------:R-:W-:Y:S01]  /*77f0*/  MOV R14, UR62 ;  /* 0x0000003e000e7c02 */ /* 0x000fe20008000f00 */
[----:B------:R-:W-:Y:S10]  /*7800*/  ENDCOLLECTIVE ;  /* 0x000000000000791b */ /* 0x000ff40003800000 */
.L_x_121:
[----:B------:R-:W-:Y:S05]  /*7810*/  BSYNC B0 ;  /* 0x0000000000007941 */ /* 0x000fea0003800000 */
.L_x_120:
[----:B------:R-:W-:Y:S05]  /*7820*/  BRA `(.L_x_122) ;  /* 0xfffffff000f87947 */ /* 0x000fea000383ffff */
.L_x_99:
[----:B0-----:R0:W1:Y:S02]  /*7830*/  SYNCS.PHASECHK.TRANS64.TRYWAIT P0, [R7+URZ], R2 ;  /* 0x00000002070075a7 */ /* 0x001064000800017f */
[----:B-1----:R-:W-:Y:S05]  /*7840*/  @!P0 NANOSLEEP.SYNCS 0x989680 ;  /* 0x009896800000895d */ /* 0x002fea0003900000 */
[----:B------:R-:W1:Y:S02]  /*7850*/  @!P0 SYNCS.PHASECHK.TRANS64 P0, [R7+URZ], R2 ;  /* 0x00000002070085a7 */ /* 0x000e64000800007f */
[----:B-1----:R-:W-:Y:S05]  /*7860*/  @!P0 BRA `(.L_x_99) ;  /* 0xfffffffc00f08947 */ /* 0x002fea000383ffff */
[----:B------:R-:W-:Y:S05]  /*7870*/  BRA `(.L_x_123) ;  /* 0xfffffff400387947 */ /* 0x000fea000383ffff */
.L_x_100:
[----:B0-----:R0:W1:Y:S02]  /*7880*/  SYNCS.PHASECHK.TRANS64.TRYWAIT P0, [R6+URZ], R3 ;  /* 0x00000003060075a7 */ /* 0x001064000800017f */
[----:B-1----:R-:W-:Y:S05]  /*7890*/  @!P0 NANOSLEEP.SYNCS 0x989680 ;  /* 0x009896800000895d */ /* 0x002fea0003900000 */
[----:B------:R-:W1:Y:S02]  /*78a0*/  @!P0 SYNCS.PHASECHK.TRANS64 P0, [R6+URZ], R3 ;  /* 0x00000003060085a7 */ /* 0x000e64000800007f */
[----:B-1----:R-:W-:Y:S05]  /*78b0*/  @!P0 BRA `(.L_x_100) ;  /* 0xfffffffc00f08947 */ /* 0x002fea000383ffff */
[----:B------:R-:W-:Y:S05]  /*78c0*/  BRA `(.L_x_124) ;  /* 0xfffffff400487947 */ /* 0x000fea000383ffff */
.L_x_101:
[----:B0-----:R0:W1:Y:S02]  /*78d0*/  SYNCS.PHASECHK.TRANS64.TRYWAIT P0, [R7+URZ], R4 ;  /* 0x00000004070075a7 */ /* 0x001064000800017f */
[----:B-1----:R-:W-:Y:S05]  /*78e0*/  @!P0 NANOSLEEP.SYNCS 0x989680 ;  /* 0x009896800000895d */ /* 0x002fea0003900000 */
[----:B------:R-:W1:Y:S02]  /*78f0*/  @!P0 SYNCS.PHASECHK.TRANS64 P0, [R7+URZ], R4 ;  /* 0x00000004070085a7 */ /* 0x000e64000800007f */
[----:B-1----:R-:W-:Y:S05]  /*7900*/  @!P0 BRA `(.L_x_101) ;  /* 0xfffffffc00f08947 */ /* 0x002fea000383ffff */
[----:B------:R-:W-:Y:S05]  /*7910*/  BRA `(.L_x_125) ;  /* 0xfffffff400587947 */ /* 0x000fea000383ffff */
.L_x_102:
[----:B0-----:R0:W1:Y:S02]  /*7920*/  SYNCS.PHASECHK.TRANS64.TRYWAIT P0, [R6+URZ], R3 ;  /* 0x00000003060075a7 */ /* 0x001064000800017f */
[----:B-1----:R-:W-:Y:S05]  /*7930*/  @!P0 NANOSLEEP.SYNCS 0x989680 ;  /* 0x009896800000895d */ /* 0x002fea0003900000 */
[----:B------:R-:W1:Y:S02]  /*7940*/  @!P0 SYNCS.PHASECHK.TRANS64 P0, [R6+URZ], R3 ;  /* 0x00000003060085a7 */ /* 0x000e64000800007f */
[----:B-1----:R-:W-:Y:S05]  /*7950*/  @!P0 BRA `(.L_x_102) ;  /* 0xfffffffc00f08947 */ /* 0x002fea000383ffff */
[----:B------:R-:W-:Y:S05]  /*7960*/  BRA `(.L_x_126) ;  /* 0xfffffff400687947 */ /* 0x000fea000383ffff */
.L_x_103:
[----:B0-----:R0:W1:Y:S02]  /*7970*/  SYNCS.PHASECHK.TRANS64.TRYWAIT P0, [R7+URZ], R4 ;  /* 0x00000004070075a7 */ /* 0x001064000800017f */
[----:B-1----:R-:W-:Y:S05]  /*7980*/  @!P0 NANOSLEEP.SYNCS 0x989680 ;  /* 0x009896800000895d */ /* 0x002fea0003900000 */
[----:B------:R-:W1:Y:S02]  /*7990*/  @!P0 SYNCS.PHASECHK.TRANS64 P0, [R7+URZ], R4 ;  /* 0x00000004070085a7 */ /* 0x000e64000800007f */
[----:B-1----:R-:W-:Y:S05]  /*79a0*/  @!P0 BRA `(.L_x_103) ;  /* 0xfffffffc00f08947 */ /* 0x002fea000383ffff */
[----:B------:R-:W-:Y:S05]  /*79b0*/  BRA `(.L_x_127) ;  /* 0xfffffff400787947 */ /* 0x000fea000383ffff */
.L_x_104:
[----:B0-----:R0:W1:Y:S02]  /*79c0*/  SYNCS.PHASECHK.TRANS64.TRYWAIT P0, [R6+URZ], R3 ;  /* 0x00000003060075a7 */ /* 0x001064000800017f */
[----:B-1----:R-:W-:Y:S05]  /*79d0*/  @!P0 NANOSLEEP.SYNCS 0x989680 ;  /* 0x009896800000895d */ /* 0x002fea0003900000 */
[----:B------:R-:W1:Y:S02]  /*79e0*/  @!P0 SYNCS.PHASECHK.TRANS64 P0, [R6+URZ], R3 ;  /* 0x00000003060085a7 */ /* 0x000e64000800007f */
[----:B-1----:R-:W-:Y:S05]  /*79f0*/  @!P0 BRA `(.L_x_104) ;  /* 0xfffffffc00f08947 */ /* 0x002fea000383ffff */
[----:B------:R-:W-:Y:S05]  /*7a00*/  BRA `(.L_x_128) ;  /* 0xfffffff400887947 */ /* 0x000fea000383ffff */
.L_x_105:
[----:B0-----:R0:W1:Y:S02]  /*7a10*/  SYNCS.PHASECHK.TRANS64.TRYWAIT P0, [R7+URZ], R4 ;  /* 0x00000004070075a7 */ /* 0x001064000800017f */
[----:B-1----:R-:W-:Y:S05]  /*7a20*/  @!P0 NANOSLEEP.SYNCS 0x989680 ;  /* 0x009896800000895d */ /* 0x002fea0003900000 */
[----:B------:R-:W1:Y:S02]  /*7a30*/  @!P0 SYNCS.PHASECHK.TRANS64 P0, [R7+URZ], R4 ;  /* 0x00000004070085a7 */ /* 0x000e64000800007f */
[----:B-1----:R-:W-:Y:S05]  /*7a40*/  @!P0 BRA `(.L_x_105) ;  /* 0xfffffffc00f08947 */ /* 0x002fea000383ffff */
[----:B------:R-:W-:Y:S05]  /*7a50*/  BRA `(.L_x_129) ;  /* 0xfffffff400987947 */ /* 0x000fea000383ffff */
.L_x_106:
[----:B0-----:R0:W1:Y:S02]  /*7a60*/  SYNCS.PHASECHK.TRANS64.TRYWAIT P0, [R6+URZ], R3 ;  /* 0x00000003060075a7 */ /* 0x001064000800017f */
[----:B-1----:R-:W-:Y:S05]  /*7a70*/  @!P0 NANOSLEEP.SYNCS 0x989680 ;  /* 0x009896800000895d */ /* 0x002fea0003900000 */
[----:B------:R-:W1:Y:S02]  /*7a80*/  @!P0 SYNCS.PHASECHK.TRANS64 P0, [R6+URZ], R3 ;  /* 0x00000003060085a7 */ /* 0x000e64000800007f */
[----:B-1----:R-:W-:Y:S05]  /*7a90*/  @!P0 BRA `(.L_x_106) ;  /* 0xfffffffc00f08947 */ /* 0x002fea000383ffff */
[----:B------:R-:W-:Y:S05]  /*7aa0*/  BRA `(.L_x_130) ;  /* 0xfffffff400a87947 */ /* 0x000fea000383ffff */
.L_x_107:
[----:B0-----:R0:W1:Y:S02]  /*7ab0*/  SYNCS.PHASECHK.TRANS64.TRYWAIT P0, [R7+URZ], R4 ;  /* 0x00000004070075a7 */ /* 0x001064000800017f */
[----:B-1----:R-:W-:Y:S05]  /*7ac0*/  @!P0 NANOSLEEP.SYNCS 0x989680 ;  /* 0x009896800000895d */ /* 0x002fea0003900000 */
[----:B------:R-:W1:Y:S02]  /*7ad0*/  @!P0 SYNCS.PHASECHK.TRANS64 P0, [R7+URZ], R4 ;  /* 0x00000004070085a7 */ /* 0x000e64000800007f */
[----:B-1----:R-:W-:Y:S05]  /*7ae0*/  @!P0 BRA `(.L_x_107) ;  /* 0xfffffffc00f08947 */ /* 0x002fea000383ffff */
[----:B------:R-:W-:Y:S05]  /*7af0*/  BRA `(.L_x_131) ;  /* 0xfffffff400b87947 */ /* 0x000fea000383ffff */
.L_x_108:
[----:B0-----:R0:W1:Y:S02]  /*7b00*/  SYNCS.PHASECHK.TRANS64.TRYWAIT P0, [R6+URZ], R3 ;  /* 0x00000003060075a7 */ /* 0x001064000800017f */
[----:B-1----:R-:W-:Y:S05]  /*7b10*/  @!P0 NANOSLEEP.SYNCS 0x989680 ;  /* 0x009896800000895d */ /* 0x002fea0003900000 */
[----:B------:R-:W1:Y:S02]  /*7b20*/  @!P0 SYNCS.PHASECHK.TRANS64 P0, [R6+URZ], R3 ;  /* 0x00000003060085a7 */ /* 0x000e64000800007f */
[----:B-1----:R-:W-:Y:S05]  /*7b30*/  @!P0 BRA `(.L_x_108) ;  /* 0xfffffffc00f08947 */ /* 0x002fea000383ffff */
[----:B------:R-:W-:Y:S05]  /*7b40*/  BRA `(.L_x_132) ;  /* 0xfffffff400c87947 */ /* 0x000fea000383ffff */
.L_x_109:
[----:B0-----:R0:W1:Y:S02]  /*7b50*/  SYNCS.PHASECHK.TRANS64.TRYWAIT P0, [R7+URZ], R4 ;  /* 0x00000004070075a7 */ /* 0x001064000800017f */
[----:B-1----:R-:W-:Y:S05]  /*7b60*/  @!P0 NANOSLEEP.SYNCS 0x989680 ;  /* 0x009896800000895d */ /* 0x002fea0003900000 */
[----:B------:R-:W1:Y:S02]  /*7b70*/  @!P0 SYNCS.PHASECHK.TRANS64 P0, [R7+URZ], R4 ;  /* 0x00000004070085a7 */ /* 0x000e64000800007f */
[----:B-1----:R-:W-:Y:S05]  /*7b80*/  @!P0 BRA `(.L_x_109) ;  /* 0xfffffffc00f08947 */ /* 0x002fea000383ffff */
[----:B------:R-:W-:Y:S05]  /*7b90*/  BRA `(.L_x_133) ;  /* 0xfffffff400d87947 */ /* 0x000fea000383ffff */
.L_x_110:
[----:B0-----:R0:W1:Y:S02]  /*7ba0*/  SYNCS.PHASECHK.TRANS64.TRYWAIT P0, [R6+URZ], R3 ;  /* 0x00000003060075a7 */ /* 0x001064000800017f */
[----:B-1----:R-:W-:Y:S05]  /*7bb0*/  @!P0 NANOSLEEP.SYNCS 0x989680 ;  /* 0x009896800000895d */ /* 0x002fea0003900000 */
[----:B------:R-:W1:Y:S02]  /*7bc0*/  @!P0 SYNCS.PHASECHK.TRANS64 P0, [R6+URZ], R3 ;  /* 0x00000003060085a7 */ /* 0x000e64000800007f */
[----:B-1----:R-:W-:Y:S05]  /*7bd0*/  @!P0 BRA `(.L_x_110) ;  /* 0xfffffffc00f08947 */ /* 0x002fea000383ffff */
[----:B------:R-:W-:Y:S05]  /*7be0*/  BRA `(.L_x_134) ;  /* 0xfffffff400e87947 */ /* 0x000fea000383ffff */
.L_x_111:
[----:B0-----:R0:W1:Y:S02]  /*7bf0*/  SYNCS.PHASECHK.TRANS64.TRYWAIT P0, [R7+URZ], R4 ;  /* 0x00000004070075a7 */ /* 0x001064000800017f */
[----:B-1----:R-:W-:Y:S05]  /*7c00*/  @!P0 NANOSLEEP.SYNCS 0x989680 ;  /* 0x009896800000895d */ /* 0x002fea0003900000 */
[----:B------:R-:W1:Y:S02]  /*7c10*/  @!P0 SYNCS.PHASECHK.TRANS64 P0, [R7+URZ], R4 ;  /* 0x00000004070085a7 */ /* 0x000e64000800007f */
[----:B-1----:R-:W-:Y:S05]  /*7c20*/  @!P0 BRA `(.L_x_111) ;  /* 0xfffffffc00f08947 */ /* 0x002fea000383ffff */
[----:B------:R-:W-:Y:S05]  /*7c30*/  BRA `(.L_x_135) ;  /* 0xfffffff400f87947 */ /* 0x000fea000383ffff */
.L_x_112:
[----:B0-----:R0:W1:Y:S02]  /*7c40*/  SYNCS.PHASECHK.TRANS64.TRYWAIT P0, [R6+URZ], R3 ;  /* 0x00000003060075a7 */ /* 0x001064000800017f */
[----:B-1----:R-:W-:Y:S05]  /*7c50*/  @!P0 NANOSLEEP.SYNCS 0x989680 ;  /* 0x009896800000895d */ /* 0x002fea0003900000 */
[----:B------:R-:W1:Y:S02]  /*7c60*/  @!P0 SYNCS.PHASECHK.TRANS64 P0, [R6+URZ], R3 ;  /* 0x00000003060085a7 */ /* 0x000e64000800007f */
[----:B-1----:R-:W-:Y:S05]  /*7c70*/  @!P0 BRA `(.L_x_112) ;  /* 0xfffffffc00f08947 */ /* 0x002fea000383ffff */
[----:B------:R-:W-:Y:S05]  /*7c80*/  BRA `(.L_x_136) ;  /* 0xfffffff800087947 */ /* 0x000fea000383ffff */
.L_x_113:
[----:B0-----:R0:W1:Y:S02]  /*7c90*/  SYNCS.PHASECHK.TRANS64.TRYWAIT P0, [R7+URZ], R4 ;  /* 0x00000004070075a7 */ /* 0x001064000800017f */
[----:B-1----:R-:W-:Y:S05]  /*7ca0*/  @!P0 NANOSLEEP.SYNCS 0x989680 ;  /* 0x009896800000895d */ /* 0x002fea0003900000 */
[----:B------:R-:W1:Y:S02]  /*7cb0*/  @!P0 SYNCS.PHASECHK.TRANS64 P0, [R7+URZ], R4 ;  /* 0x00000004070085a7 */ /* 0x000e64000800007f */
[----:B-1----:R-:W-:Y:S05]  /*7cc0*/  @!P0 BRA `(.L_x_113) ;  /* 0xfffffffc00f08947 */ /* 0x002fea000383ffff */
[----:B------:R-:W-:Y:S05]  /*7cd0*/  BRA `(.L_x_137) ;  /* 0xfffffff800187947 */ /* 0x000fea000383ffff */
.L_x_114:
[----:B-1----:R1:W2:Y:S02]  /*7ce0*/  SYNCS.PHASECHK.TRANS64.TRYWAIT P0, [R6+URZ], R3 ;  /* 0x00000003060075a7 */ /* 0x0022a4000800017f */
[----:B--2---:R-:W-:Y:S05]  /*7cf0*/  @!P0 NANOSLEEP.SYNCS 0x989680 ;  /* 0x009896800000895d */ /* 0x004fea0003900000 */
[----:B------:R-:W2:Y:S02]  /*7d00*/  @!P0 SYNCS.PHASECHK.TRANS64 P0, [R6+URZ], R3 ;  /* 0x00000003060085a7 */ /* 0x000ea4000800007f */
[----:B--2---:R-:W-:Y:S05]  /*7d10*/  @!P0 BRA `(.L_x_114) ;  /* 0xfffffffc00f08947 */ /* 0x004fea000383ffff */
[----:B------:R-:W-:Y:S05]  /*7d20*/  BRA `(.L_x_138) ;  /* 0xfffffff800207947 */ /* 0x000fea000383ffff */
.L_x_139:
[----:B------:R-:W-:-:S00]  /*7d30*/  BRA `(.L_x_139) ;  /* 0xfffffffc00fc7947 */ /* 0x000fc0000383ffff */
[----:B------:R-:W-:-:S00]  /*7d40*/  NOP ;  /* 0x0000000000007918 */ /* 0x000fc00000000000 */
        /* <DEDUP_REMOVED lines=11> */
.L_x_140:


//--------------------- .nv.global.init           --------------------------
	.section	.nv.global.init,"aw",@progbits
.nv.global.init:
	.type		$str$22,@object
	.size		$str$22,($str$23 - $str$22)
$str$22:
        /*0000*/ 	.byte	0x6b, 0x5f, 0x74, 0x69, 0x6c, 0x65, 0x5f, 0x63, 0x6f, 0x75, 0x6e, 0x74, 0x20, 0x3e, 0x3d, 0x20
        /*0010*/ 	.byte	0x31, 0x00
	.type		$str$23,@object
	.size		$str$23,(__unnamed_1 - $str$23)
$str$23:
        /*0012*/ 	.byte	0x2f, 0x74, 0x6d, 0x70, 0x2f, 0x63, 0x75, 0x74, 0x6c, 0x61, 0x73, 0x73, 0x5f, 0x73, 0x77, 0x65
        /*0022*/ 	.byte	0x65, 0x70, 0x5f, 0x73, 0x72, 0x63, 0x2f, 0x69, 0x6e, 0x63, 0x6c, 0x75, 0x64, 0x65, 0x2f, 0x63
        /*0032*/ 	.byte	0x75, 0x74, 0x6c, 0x61, 0x73, 0x73, 0x2f, 0x67, 0x65, 0x6d, 0x6d, 0x2f, 0x63, 0x6f, 0x6c, 0x6c
        /*0042*/ 	.byte	0x65, 0x63, 0x74, 0x69, 0x76, 0x65, 0x2f, 0x73, 0x6d, 0x39, 0x30, 0x5f, 0x6d, 0x6d, 0x61, 0x5f
        /*0052*/ 	.byte	0x74, 0x6d, 0x61, 0x5f, 0x67, 0x6d, 0x6d, 0x61, 0x5f, 0x73, 0x73, 0x5f, 0x77, 0x61, 0x72, 0x70
        /*0062*/ 	.byte	0x73, 0x70, 0x65, 0x63, 0x69, 0x61, 0x6c, 0x69, 0x7a, 0x65, 0x64, 0x2e, 0x68, 0x70, 0x70, 0x00
	.type		__unnamed_1,@object
	.size		__unnamed_1,(.L_0 - __unnamed_1)
__unnamed_1:
        /*0072*/ 	.byte	0x76, 0x6f, 0x69, 0x64, 0x20, 0x63, 0x75, 0x74, 0x6c, 0x61, 0x73, 0x73, 0x3a, 0x3a, 0x67, 0x65
        /* <DEDUP_REMOVED lines=172> */
        /*0b42*/ 	.byte	0x65, 0x6e, 0x74, 0x69, 0x74, 0x79, 0x5d, 0x00
.L_0:


//--------------------- .nv.shared._ZN7cutlass13device_kernelINS_4gemm6kernel13GemmUniversalIN4cute5tupleIJiiiiEEENS1_10collective13CollectiveMmaINS1_34MainloopSm90TmaGmmaWarpSpecializedILi17ENS5_IJNS4_1CILi2EEENSA_ILi1EEESC_EEENS1_35KernelTmaWarpSpecializedCooperativeEEENS5_IJNSA_ILi384EEENSA_ILi32EEESH_EEEaNS5_IJlSC_lEEEaSJ_NS4_8TiledMMAINS4_8MMA_AtomIJNS4_4SM904GMMA26MMA_64x32x32_S32S8S8_SS_TNEEEENS4_6LayoutISD_NS5_IJSC_NSA_ILi0EEESR_EEEEENS5_IJNS4_10UnderscoreESU_SU_EEEEENS4_13SM90_TMA_LOADENS4_14ComposedLayoutINS4_7SwizzleILi1ELi4ELi3EEENS4_18smem_ptr_flag_bitsILi8EEENSQ_INS5_IJNSA_ILi8EEESH_EEENS5_IJSH_SC_EEEEEEEvNS4_8identityENS4_23SM90_TMA_LOAD_MULTICASTES17_vS18_EENS_8epilogue10collective6detail29Sm90TmaWarpSpecializedAdapterINS1C_15DefaultEpilogueIaSJ_SJ_NS1B_6thread17LinearCombinationIaLi1EiiLNS1G_9ScaleType4KindE0ELNS_15FloatRoundStyleE2EaEENS1_15EpilogueDefaultEEEEEvvEEEEvNT_6ParamsE --------------------------
	.section	.nv.shared._ZN7cutlass13device_kernelINS_4gemm6kernel13GemmUniversalIN4cute5tupleIJiiiiEEENS1_10collective13CollectiveMmaINS1_34MainloopSm90TmaGmmaWarpSpecializedILi17ENS5_IJNS4_1CILi2EEENSA_ILi1EEESC_EEENS1_35KernelTmaWarpSpecializedCooperativeEEENS5_IJNSA_ILi384EEENSA_ILi32EEESH_EEEaNS5_IJlSC_lEEEaSJ_NS4_8TiledMMAINS4_8MMA_AtomIJNS4_4SM904GMMA26MMA_64x32x32_S32S8S8_SS_TNEEEENS4_6LayoutISD_NS5_IJSC_NSA_ILi0EEESR_EEEEENS5_IJNS4_10UnderscoreESU_SU_EEEEENS4_13SM90_TMA_LOADENS4_14ComposedLayoutINS4_7SwizzleILi1ELi4ELi3EEENS4_18smem_ptr_flag_bitsILi8EEENSQ_INS5_IJNSA_ILi8EEESH_EEENS5_IJSH_SC_EEEEEEEvNS4_8identityENS4_23SM90_TMA_LOAD_MULTICASTES17_vS18_EENS_8epilogue10collective6detail29Sm90TmaWarpSpecializedAdapterINS1C_15DefaultEpilogueIaSJ_SJ_NS1B_6thread17LinearCombinationIaLi1EiiLNS1G_9ScaleType4KindE0ELNS_15FloatRoundStyleE2EaEENS1_15EpilogueDefaultEEEEEvvEEEEvNT_6ParamsE,"aw",@nobits
	.sectionflags	@""
	.align	16
	.zero		1024


//--------------------- .nv.shared.reserved.0     --------------------------
	.section	.nv.shared.reserved.0,"aw",@nobits
	.weak		__nv_reservedSMEM_offset_0_alias
	.size		__nv_reservedSMEM_offset_0_alias, 0, 0
	.other		__nv_reservedSMEM_offset_0_alias,@"STO_CUDA_RESERVED_SHARED STV_DEFAULT"
__nv_reservedSMEM_offset_0_alias:
	.zero		0


//--------------------- .nv.global                --------------------------
	.section	.nv.global,"aw",@nobits
.nv.global:
	.type		_ZN39_INTERNAL_5a1c462d_4_k_cu_7b473b1e_55074cute1_E,@object
	.size		_ZN39_INTERNAL_5a1c462d_4_k_cu_7b473b1e_55074cute1_E,(_ZN39_INTERNAL_5a1c462d_4_k_cu_7b473b1e_55074cuda3std3__45__cpo6cbeginE - _ZN39_INTERNAL_5a1c462d_4_k_cu_7b473b1e_55074cute1_E)
_ZN39_INTERNAL_5a1c462d_4_k_cu_7b473b1e_55074cute1_E:
	.zero		1
	.type		_ZN39_INTERNAL_5a1c462d_4_k_cu_7b473b1e_55074cuda3std3__45__cpo6cbeginE,@object
	.size		_ZN39_INTERNAL_5a1c462d_4_k_cu_7b473b1e_55074cuda3std3__45__cpo6cbeginE,(_ZN39_INTERNAL_5a1c462d_4_k_cu_7b473b1e_55074cuda3std3__48in_placeE - _ZN39_INTERNAL_5a1c462d_4_k_cu_7b473b1e_55074cuda3std3__45__cpo6cbeginE)
_ZN39_INTERNAL_5a1c462d_4_k_cu_7b473b1e_55074cuda3std3__45__cpo6cbeginE:
	.zero		1
	.type		_ZN39_INTERNAL_5a1c462d_4_k_cu_7b473b1e_55074cuda3std3__48in_placeE,@object
	.size		_ZN39_INTERNAL_5a1c462d_4_k_cu_7b473b1e_55074cuda3std3__48in_placeE,(_ZN39_INTERNAL_5a1c462d_4_k_cu_7b473b1e_55074cuda3std6ranges3__45__cpo9iter_moveE - _ZN39_INTERNAL_5a1c462d_4_k_cu_7b473b1e_55074cuda3std3__48in_placeE)
_ZN39_INTERNAL_5a1c462d_4_k_cu_7b473b1e_55074cuda3std3__48in_placeE:
	.zero		1
	.type		_ZN39_INTERNAL_5a1c462d_4_k_cu_7b473b1e_55074cuda3std6ranges3__45__cpo9iter_moveE,@object
	.size		_ZN39_INTERNAL_5a1c462d_4_k_cu_7b473b1e_55074cuda3std6ranges3__45__cpo9iter_moveE,(_ZN39_INTERNAL_5a1c462d_4_k_cu_7b473b1e_55074cuda3std3__45__cpo5beginE - _ZN39_INTERNAL_5a1c462d_4_k_cu_7b473b1e_55074cuda3std6ranges3__45__cpo9iter_moveE)
_ZN39_INTERNAL_5a1c462d_4_k_cu_7b473b1e_55074cuda3std6ranges3__45__cpo9iter_moveE:
	.zero		1
	.type		_ZN39_INTERNAL_5a1c462d_4_k_cu_7b473b1e_55074cuda3std3__45__cpo5beginE,@object
	.size		_ZN39_INTERNAL_5a1c462d_4_k_cu_7b473b1e_55074cuda3std3__45__cpo5beginE,(_ZN39_INTERNAL_5a1c462d_4_k_cu_7b473b1e_55074cuda3std3__441_GLOBAL__N__5a1c462d_4_k_cu_7b473b1e_55076ignoreE - _ZN39_INTERNAL_5a1c462d_4_k_cu_7b473b1e_55074cuda3std3__45__cpo5beginE)
_ZN39_INTERNAL_5a1c462d_4_k_cu_7b473b1e_55074cuda3std3__45__cpo5beginE:
	.zero		1
	.type		_ZN39_INTERNAL_5a1c462d_4_k_cu_7b473b1e_55074cuda3std3__441_GLOBAL__N__5a1c462d_4_k_cu_7b473b1e_55076ignoreE,@object
	.size		_ZN39_INTERNAL_5a1c462d_4_k_cu_7b473b1e_55074cuda3std3__441_GLOBAL__N__5a1c462d_4_k_cu_7b473b1e_55076ignoreE,(_ZN39_INTERNAL_5a1c462d_4_k_cu_7b473b1e_55074cute7productE - _ZN39_INTERNAL_5a1c462d_4_k_cu_7b473b1e_55074cuda3std3__441_GLOBAL__N__5a1c462d_4_k_cu_7b473b1e_55076ignoreE)
_ZN39_INTERNAL_5a1c462d_4_k_cu_7b473b1e_55074cuda3std3__441_GLOBAL__N__5a1c462d_4_k_cu_7b473b1e_55076ignoreE:
	.zero		1
	.type		_ZN39_INTERNAL_5a1c462d_4_k_cu_7b473b1e_55074cute7productE,@object
	.size		_ZN39_INTERNAL_5a1c462d_4_k_cu_7b473b1e_55074cute7productE,(_ZN39_INTERNAL_5a1c462d_4_k_cu_7b473b1e_55074cuda3std3__45__cpo3endE - _ZN39_INTERNAL_5a1c462d_4_k_cu_7b473b1e_55074cute7productE)
_ZN39_INTERNAL_5a1c462d_4_k_cu_7b473b1e_55074cute7productE:
	.zero		1
	.type		_ZN39_INTERNAL_5a1c462d_4_k_cu_7b473b1e_55074cuda3std3__45__cpo3endE,@object
	.size		_ZN39_INTERNAL_5a1c462d_4_k_cu_7b473b1e_55074cuda3std3__45__cpo3endE,(_ZN39_INTERNAL_5a1c462d_4_k_cu_7b473b1e_55074cuda3std3__419piecewise_constructE - _ZN39_INTERNAL_5a1c462d_4_k_cu_7b473b1e_55074cuda3std3__45__cpo3endE)
_ZN39_INTERNAL_5a1c462d_4_k_cu_7b473b1e_55074cuda3std3__45__cpo3endE:
	.zero		1
	.type		_ZN39_INTERNAL_5a1c462d_4_k_cu_7b473b1e_55074cuda3std3__419piecewise_constructE,@object
	.size		_ZN39_INTERNAL_5a1c462d_4_k_cu_7b473b1e_55074cuda3std3__419piecewise_constructE,(_ZN39_INTERNAL_5a1c462d_4_k_cu_7b473b1e_55074cuda3std3__45__cpo4cendE - _ZN39_INTERNAL_5a1c462d_4_k_cu_7b473b1e_55074cuda3std3__419piecewise_constructE)
_ZN39_INTERNAL_5a1c462d_4_k_cu_7b473b1e_55074cuda3std3__419piecewise_constructE:
	.zero		1
	.type		_ZN39_INTERNAL_5a1c462d_4_k_cu_7b473b1e_55074cuda3std3__45__cpo4cendE,@object
	.size		_ZN39_INTERNAL_5a1c462d_4_k_cu_7b473b1e_55074cuda3std3__45__cpo4cendE,(_ZN39_INTERNAL_5a1c462d_4_k_cu_7b473b1e_55074cuda3std6ranges3__45__cpo4swapE - _ZN39_INTERNAL_5a1c462d_4_k_cu_7b473b1e_55074cuda3std3__45__cpo4cendE)
_ZN39_INTERNAL_5a1c462d_4_k_cu_7b473b1e_55074cuda3std3__45__cpo4cendE:
	.zero		1
	.type		_ZN39_INTERNAL_5a1c462d_4_k_cu_7b473b1e_55074cuda3std6ranges3__45__cpo4swapE,@object
	.size		_ZN39_INTERNAL_5a1c462d_4_k_cu_7b473b1e_55074cuda3std6ranges3__45__cpo4swapE,(.L_8 - _ZN39_INTERNAL_5a1c462d_4_k_cu_7b473b1e_55074cuda3std6ranges3__45__cpo4swapE)
_ZN39_INTERNAL_5a1c462d_4_k_cu_7b473b1e_55074cuda3std6ranges3__45__cpo4swapE:
	.zero		1
.L_8:


//--------------------- .nv.constant0._ZN7cutlass13device_kernelINS_4gemm6kernel13GemmUniversalIN4cute5tupleIJiiiiEEENS1_10collective13CollectiveMmaINS1_34MainloopSm90TmaGmmaWarpSpecializedILi17ENS5_IJNS4_1CILi2EEENSA_ILi1EEESC_EEENS1_35KernelTmaWarpSpecializedCooperativeEEENS5_IJNSA_ILi384EEENSA_ILi32EEESH_EEEaNS5_IJlSC_lEEEaSJ_NS4_8TiledMMAINS4_8MMA_AtomIJNS4_4SM904GMMA26MMA_64x32x32_S32S8S8_SS_TNEEEENS4_6LayoutISD_NS5_IJSC_NSA_ILi0EEESR_EEEEENS5_IJNS4_10UnderscoreESU_SU_EEEEENS4_13SM90_TMA_LOADENS4_14ComposedLayoutINS4_7SwizzleILi1ELi4ELi3EEENS4_18smem_ptr_flag_bitsILi8EEENSQ_INS5_IJNSA_ILi8EEESH_EEENS5_IJSH_SC_EEEEEEEvNS4_8identityENS4_23SM90_TMA_LOAD_MULTICASTES17_vS18_EENS_8epilogue10collective6detail29Sm90TmaWarpSpecializedAdapterINS1C_15DefaultEpilogueIaSJ_SJ_NS1B_6thread17LinearCombinationIaLi1EiiLNS1G_9ScaleType4KindE0ELNS_15FloatRoundStyleE2EaEENS1_15EpilogueDefaultEEEEEvvEEEEvNT_6ParamsE --------------------------
	.section	.nv.constant0._ZN7cutlass13device_kernelINS_4gemm6kernel13GemmUniversalIN4cute5tupleIJiiiiEEENS1_10collective13CollectiveMmaINS1_34MainloopSm90TmaGmmaWarpSpecializedILi17ENS5_IJNS4_1CILi2EEENSA_ILi1EEESC_EEENS1_35KernelTmaWarpSpecializedCooperativeEEENS5_IJNSA_ILi384EEENSA_ILi32EEESH_EEEaNS5_IJlSC_lEEEaSJ_NS4_8TiledMMAINS4_8MMA_AtomIJNS4_4SM904GMMA26MMA_64x32x32_S32S8S8_SS_TNEEEENS4_6LayoutISD_NS5_IJSC_NSA_ILi0EEESR_EEEEENS5_IJNS4_10UnderscoreESU_SU_EEEEENS4_13SM90_TMA_LOADENS4_14ComposedLayoutINS4_7SwizzleILi1ELi4ELi3EEENS4_18smem_ptr_flag_bitsILi8EEENSQ_INS5_IJNSA_ILi8EEESH_EEENS5_IJSH_SC_EEEEEEEvNS4_8identityENS4_23SM90_TMA_LOAD_MULTICASTES17_vS18_EENS_8epilogue10collective6detail29Sm90TmaWarpSpecializedAdapterINS1C_15DefaultEpilogueIaSJ_SJ_NS1B_6thread17LinearCombinationIaLi1EiiLNS1G_9ScaleType4KindE0ELNS_15FloatRoundStyleE2EaEENS1_15EpilogueDefaultEEEEEvvEEEEvNT_6ParamsE,"a",@progbits
	.sectionflags	@""
	.align	4
.nv.constant0._ZN7cutlass13device_kernelINS_4gemm6kernel13GemmUniversalIN4cute5tupleIJiiiiEEENS1_10collective13CollectiveMmaINS1_34MainloopSm90TmaGmmaWarpSpecializedILi17ENS5_IJNS4_1CILi2EEENSA_ILi1EEESC_EEENS1_35KernelTmaWarpSpecializedCooperativeEEENS5_IJNSA_ILi384EEENSA_ILi32EEESH_EEEaNS5_IJlSC_lEEEaSJ_NS4_8TiledMMAINS4_8MMA_AtomIJNS4_4SM904GMMA26MMA_64x32x32_S32S8S8_SS_TNEEEENS4_6LayoutISD_NS5_IJSC_NSA_ILi0EEESR_EEEEENS5_IJNS4_10UnderscoreESU_SU_EEEEENS4_13SM90_TMA_LOADENS4_14ComposedLayoutINS4_7SwizzleILi1ELi4ELi3EEENS4_18smem_ptr_flag_bitsILi8EEENSQ_INS5_IJNSA_ILi8EEESH_EEENS5_IJSH_SC_EEEEEEEvNS4_8identityENS4_23SM90_TMA_LOAD_MULTICASTES17_vS18_EENS_8epilogue10collective6detail29Sm90TmaWarpSpecializedAdapterINS1C_15DefaultEpilogueIaSJ_SJ_NS1B_6thread17LinearCombinationIaLi1EiiLNS1G_9ScaleType4KindE0ELNS_15FloatRoundStyleE2EaEENS1_15EpilogueDefaultEEEEEvvEEEEvNT_6ParamsE:
	.zero		1664


//--------------------- SYMBOLS --------------------------

	.type		.nv.reservedSmem.offset0,@object
	.size		.nv.reservedSmem.offset0,0x4
	.type		__assertfail,@function
